//
// Generated by NVIDIA NVVM Compiler
//
// Compiler Build ID: CL-36424714
// Cuda compilation tools, release 13.0, V13.0.88
// Based on NVVM 20.0.0
//

.version 9.0
.target sm_100
.address_size 64

	// .globl	_Z9lu_decompPdS_S_i

.visible .entry _Z9lu_decompPdS_S_i(
	.param .u64 .ptr .align 1 _Z9lu_decompPdS_S_i_param_0,
	.param .u64 .ptr .align 1 _Z9lu_decompPdS_S_i_param_1,
	.param .u64 .ptr .align 1 _Z9lu_decompPdS_S_i_param_2,
	.param .u32 _Z9lu_decompPdS_S_i_param_3
)
{
	.reg .pred 	%p<92>;
	.reg .b16 	%rs<17>;
	.reg .b32 	%r<214>;
	.reg .b64 	%rd<233>;
	.reg .b64 	%fd<307>;

	ld.param.u64 	%rd6, [_Z9lu_decompPdS_S_i_param_0];
	ld.param.u64 	%rd7, [_Z9lu_decompPdS_S_i_param_1];
	ld.param.u64 	%rd8, [_Z9lu_decompPdS_S_i_param_2];
	ld.param.u32 	%r80, [_Z9lu_decompPdS_S_i_param_3];
	cvta.to.global.u64 	%rd1, %rd7;
	cvta.to.global.u64 	%rd2, %rd8;
	cvta.to.global.u64 	%rd3, %rd6;
	mov.u32 	%r81, %ctaid.x;
	mov.u32 	%r1, %ntid.x;
	mov.u32 	%r82, %tid.x;
	mad.lo.s32 	%r2, %r81, %r1, %r82;
	div.s32 	%r3, %r80, %r1;
	mul.lo.s32 	%r83, %r3, %r1;
	sub.s32 	%r4, %r80, %r83;
	setp.lt.s32 	%p3, %r80, 1;
	@%p3 bra 	$L__BB0_121;
	add.s32 	%r85, %r3, -1;
	setp.lt.s32 	%p4, %r2, %r80;
	setp.gt.s32 	%p5, %r3, 0;
	and.pred  	%p1, %p4, %p5;
	add.s32 	%r86, %r4, %r2;
	mad.lo.s32 	%r5, %r85, %r1, %r86;
	mul.lo.s32 	%r6, %r5, %r80;
	and.b32  	%r7, %r3, 3;
	shl.b32 	%r8, %r80, 3;
	mov.b32 	%r189, 0;
	mov.b16 	%rs15, 0;
	not.pred 	%p6, %p1;
	mov.u16 	%rs16, %rs15;
$L__BB0_2:
	cvt.u32.u16 	%r87, %rs16;
	and.b32  	%r10, %r87, 7;
	@%p6 bra 	$L__BB0_39;
	setp.eq.s32 	%p7, %r189, 0;
	mul.lo.s32 	%r11, %r189, %r80;
	@%p7 bra 	$L__BB0_19;
	and.b32  	%r12, %r189, 2147483640;
	mov.b32 	%r192, 0;
	and.b16  	%rs7, %rs15, 3;
$L__BB0_5:
	mad.lo.s32 	%r25, %r192, %r1, %r2;
	setp.lt.s32 	%p8, %r25, %r189;
	setp.ge.s32 	%p9, %r25, %r80;
	or.pred  	%p10, %p8, %p9;
	@%p10 bra 	$L__BB0_18;
	setp.lt.u32 	%p11, %r189, 8;
	mov.b32 	%r197, 0;
	mov.f64 	%fd282, 0d0000000000000000;
	@%p11 bra 	$L__BB0_9;
	and.b32  	%r90, %r189, 2147483640;
	neg.s32 	%r195, %r90;
	mov.f64 	%fd282, 0d0000000000000000;
	mov.u32 	%r193, %r11;
	mov.u32 	%r194, %r25;
$L__BB0_8:
	.pragma "nounroll";
	mul.wide.u32 	%rd9, %r193, 8;
	add.s64 	%rd10, %rd1, %rd9;
	ld.global.f64 	%fd52, [%rd10];
	mul.wide.s32 	%rd11, %r194, 8;
	add.s64 	%rd12, %rd2, %rd11;
	ld.global.f64 	%fd53, [%rd12];
	fma.rn.f64 	%fd54, %fd52, %fd53, %fd282;
	ld.global.f64 	%fd55, [%rd10+8];
	mul.wide.u32 	%rd13, %r80, 8;
	add.s64 	%rd14, %rd12, %rd13;
	ld.global.f64 	%fd56, [%rd14];
	fma.rn.f64 	%fd57, %fd55, %fd56, %fd54;
	ld.global.f64 	%fd58, [%rd10+16];
	add.s64 	%rd15, %rd14, %rd13;
	ld.global.f64 	%fd59, [%rd15];
	fma.rn.f64 	%fd60, %fd58, %fd59, %fd57;
	ld.global.f64 	%fd61, [%rd10+24];
	add.s64 	%rd16, %rd15, %rd13;
	ld.global.f64 	%fd62, [%rd16];
	fma.rn.f64 	%fd63, %fd61, %fd62, %fd60;
	ld.global.f64 	%fd64, [%rd10+32];
	add.s64 	%rd17, %rd16, %rd13;
	ld.global.f64 	%fd65, [%rd17];
	fma.rn.f64 	%fd66, %fd64, %fd65, %fd63;
	ld.global.f64 	%fd67, [%rd10+40];
	add.s64 	%rd18, %rd17, %rd13;
	ld.global.f64 	%fd68, [%rd18];
	fma.rn.f64 	%fd69, %fd67, %fd68, %fd66;
	ld.global.f64 	%fd70, [%rd10+48];
	add.s64 	%rd19, %rd18, %rd13;
	ld.global.f64 	%fd71, [%rd19];
	fma.rn.f64 	%fd72, %fd70, %fd71, %fd69;
	ld.global.f64 	%fd73, [%rd10+56];
	add.s64 	%rd20, %rd19, %rd13;
	ld.global.f64 	%fd74, [%rd20];
	fma.rn.f64 	%fd282, %fd73, %fd74, %fd72;
	add.s32 	%r195, %r195, 8;
	add.s32 	%r194, %r194, %r8;
	add.s32 	%r193, %r193, 8;
	setp.ne.s32 	%p12, %r195, 0;
	mov.u32 	%r197, %r12;
	@%p12 bra 	$L__BB0_8;
$L__BB0_9:
	and.b32  	%r91, %r189, 7;
	setp.eq.s32 	%p13, %r91, 0;
	@%p13 bra 	$L__BB0_17;
	add.s32 	%r92, %r10, -1;
	setp.lt.u32 	%p14, %r92, 3;
	@%p14 bra 	$L__BB0_12;
	add.s32 	%r93, %r197, %r11;
	mul.wide.u32 	%rd21, %r93, 8;
	add.s64 	%rd22, %rd1, %rd21;
	ld.global.f64 	%fd76, [%rd22];
	mad.lo.s32 	%r94, %r197, %r80, %r25;
	mul.wide.s32 	%rd23, %r94, 8;
	add.s64 	%rd24, %rd2, %rd23;
	ld.global.f64 	%fd77, [%rd24];
	fma.rn.f64 	%fd78, %fd76, %fd77, %fd282;
	cvt.u64.u32 	%rd25, %r11;
	cvt.u64.u32 	%rd26, %r197;
	add.s64 	%rd27, %rd26, %rd25;
	shl.b64 	%rd28, %rd27, 3;
	add.s64 	%rd29, %rd1, %rd28;
	ld.global.f64 	%fd79, [%rd29+8];
	mul.wide.u32 	%rd30, %r80, 8;
	add.s64 	%rd31, %rd24, %rd30;
	ld.global.f64 	%fd80, [%rd31];
	fma.rn.f64 	%fd81, %fd79, %fd80, %fd78;
	ld.global.f64 	%fd82, [%rd29+16];
	add.s64 	%rd32, %rd31, %rd30;
	ld.global.f64 	%fd83, [%rd32];
	fma.rn.f64 	%fd84, %fd82, %fd83, %fd81;
	ld.global.f64 	%fd85, [%rd29+24];
	add.s64 	%rd33, %rd32, %rd30;
	ld.global.f64 	%fd86, [%rd33];
	fma.rn.f64 	%fd282, %fd85, %fd86, %fd84;
	add.s32 	%r197, %r197, 4;
$L__BB0_12:
	and.b32  	%r95, %r10, 3;
	setp.eq.s32 	%p15, %r95, 0;
	@%p15 bra 	$L__BB0_17;
	setp.eq.s16 	%p16, %rs7, 1;
	@%p16 bra 	$L__BB0_15;
	add.s32 	%r96, %r197, %r11;
	mul.wide.u32 	%rd34, %r96, 8;
	add.s64 	%rd35, %rd1, %rd34;
	ld.global.f64 	%fd88, [%rd35];
	mad.lo.s32 	%r97, %r197, %r80, %r25;
	mul.wide.s32 	%rd36, %r97, 8;
	add.s64 	%rd37, %rd2, %rd36;
	ld.global.f64 	%fd89, [%rd37];
	fma.rn.f64 	%fd90, %fd88, %fd89, %fd282;
	cvt.u64.u32 	%rd38, %r11;
	cvt.u64.u32 	%rd39, %r197;
	add.s64 	%rd40, %rd39, %rd38;
	shl.b64 	%rd41, %rd40, 3;
	add.s64 	%rd42, %rd1, %rd41;
	ld.global.f64 	%fd91, [%rd42+8];
	mul.wide.u32 	%rd43, %r80, 8;
	add.s64 	%rd44, %rd37, %rd43;
	ld.global.f64 	%fd92, [%rd44];
	fma.rn.f64 	%fd282, %fd91, %fd92, %fd90;
	add.s32 	%r197, %r197, 2;
$L__BB0_15:
	and.b16  	%rs8, %rs15, 1;
	setp.eq.b16 	%p17, %rs8, 1;
	not.pred 	%p18, %p17;
	@%p18 bra 	$L__BB0_17;
	add.s32 	%r98, %r197, %r11;
	mul.wide.u32 	%rd45, %r98, 8;
	add.s64 	%rd46, %rd1, %rd45;
	ld.global.f64 	%fd93, [%rd46];
	mad.lo.s32 	%r99, %r197, %r80, %r25;
	mul.wide.s32 	%rd47, %r99, 8;
	add.s64 	%rd48, %rd2, %rd47;
	ld.global.f64 	%fd94, [%rd48];
	fma.rn.f64 	%fd282, %fd93, %fd94, %fd282;
$L__BB0_17:
	add.s32 	%r100, %r25, %r11;
	mul.wide.s32 	%rd49, %r100, 8;
	add.s64 	%rd50, %rd3, %rd49;
	ld.global.f64 	%fd95, [%rd50];
	sub.f64 	%fd96, %fd95, %fd282;
	add.s64 	%rd51, %rd2, %rd49;
	st.global.f64 	[%rd51], %fd96;
$L__BB0_18:
	add.s32 	%r192, %r192, 1;
	setp.ne.s32 	%p19, %r192, %r3;
	@%p19 bra 	$L__BB0_5;
	bra.uni 	$L__BB0_39;
$L__BB0_19:
	setp.lt.u32 	%p20, %r3, 4;
	mov.b32 	%r191, 0;
	@%p20 bra 	$L__BB0_30;
	mov.b32 	%r190, 0;
$L__BB0_21:
	mad.lo.s32 	%r14, %r190, %r1, %r2;
	setp.ge.u32 	%p21, %r14, %r80;
	@%p21 bra 	$L__BB0_23;
	add.s32 	%r103, %r14, %r11;
	mul.wide.s32 	%rd52, %r103, 8;
	add.s64 	%rd53, %rd3, %rd52;
	ld.global.f64 	%fd97, [%rd53];
	add.s64 	%rd54, %rd2, %rd52;
	st.global.f64 	[%rd54], %fd97;
$L__BB0_23:
	add.s32 	%r15, %r14, %r1;
	setp.ge.u32 	%p22, %r15, %r80;
	@%p22 bra 	$L__BB0_25;
	add.s32 	%r104, %r15, %r11;
	mul.wide.s32 	%rd55, %r104, 8;
	add.s64 	%rd56, %rd3, %rd55;
	ld.global.f64 	%fd98, [%rd56];
	add.s64 	%rd57, %rd2, %rd55;
	st.global.f64 	[%rd57], %fd98;
$L__BB0_25:
	add.s32 	%r16, %r15, %r1;
	setp.ge.u32 	%p23, %r16, %r80;
	@%p23 bra 	$L__BB0_27;
	add.s32 	%r105, %r16, %r11;
	mul.wide.s32 	%rd58, %r105, 8;
	add.s64 	%rd59, %rd3, %rd58;
	ld.global.f64 	%fd99, [%rd59];
	add.s64 	%rd60, %rd2, %rd58;
	st.global.f64 	[%rd60], %fd99;
$L__BB0_27:
	add.s32 	%r17, %r16, %r1;
	setp.ge.u32 	%p24, %r17, %r80;
	@%p24 bra 	$L__BB0_29;
	add.s32 	%r106, %r17, %r11;
	mul.wide.s32 	%rd61, %r106, 8;
	add.s64 	%rd62, %rd3, %rd61;
	ld.global.f64 	%fd100, [%rd62];
	add.s64 	%rd63, %rd2, %rd61;
	st.global.f64 	[%rd63], %fd100;
$L__BB0_29:
	add.s32 	%r190, %r190, 4;
	and.b32  	%r191, %r3, 2147483644;
	setp.ne.s32 	%p25, %r190, %r191;
	@%p25 bra 	$L__BB0_21;
$L__BB0_30:
	setp.eq.s32 	%p26, %r7, 0;
	@%p26 bra 	$L__BB0_39;
	mad.lo.s32 	%r21, %r191, %r1, %r2;
	setp.ge.u32 	%p27, %r21, %r80;
	@%p27 bra 	$L__BB0_33;
	add.s32 	%r107, %r21, %r11;
	mul.wide.s32 	%rd64, %r107, 8;
	add.s64 	%rd65, %rd3, %rd64;
	ld.global.f64 	%fd101, [%rd65];
	add.s64 	%rd66, %rd2, %rd64;
	st.global.f64 	[%rd66], %fd101;
$L__BB0_33:
	setp.eq.s32 	%p28, %r7, 1;
	@%p28 bra 	$L__BB0_39;
	add.s32 	%r22, %r21, %r1;
	setp.ge.u32 	%p29, %r22, %r80;
	@%p29 bra 	$L__BB0_36;
	add.s32 	%r108, %r22, %r11;
	mul.wide.s32 	%rd67, %r108, 8;
	add.s64 	%rd68, %rd3, %rd67;
	ld.global.f64 	%fd102, [%rd68];
	add.s64 	%rd69, %rd2, %rd67;
	st.global.f64 	[%rd69], %fd102;
$L__BB0_36:
	setp.eq.s32 	%p30, %r7, 2;
	@%p30 bra 	$L__BB0_39;
	add.s32 	%r23, %r22, %r1;
	setp.ge.u32 	%p31, %r23, %r80;
	@%p31 bra 	$L__BB0_39;
	add.s32 	%r109, %r23, %r11;
	mul.wide.s32 	%rd70, %r109, 8;
	add.s64 	%rd71, %rd3, %rd70;
	ld.global.f64 	%fd103, [%rd71];
	add.s64 	%rd72, %rd2, %rd70;
	st.global.f64 	[%rd72], %fd103;
$L__BB0_39:
	setp.lt.s32 	%p32, %r5, %r80;
	setp.gt.s32 	%p33, %r4, -1;
	setp.ge.s32 	%p34, %r5, %r189;
	and.pred  	%p35, %p32, %p34;
	and.pred  	%p2, %p33, %p35;
	not.pred 	%p36, %p2;
	@%p36 bra 	$L__BB0_53;
	setp.eq.s32 	%p37, %r189, 0;
	mov.f64 	%fd290, 0d0000000000000000;
	@%p37 bra 	$L__BB0_52;
	mul.lo.s32 	%r39, %r189, %r80;
	add.s32 	%r111, %r189, -1;
	setp.lt.u32 	%p38, %r111, 7;
	mov.b32 	%r201, 0;
	mov.f64 	%fd290, 0d0000000000000000;
	@%p38 bra 	$L__BB0_44;
	mov.b32 	%r199, 0;
	mov.f64 	%fd290, 0d0000000000000000;
$L__BB0_43:
	.pragma "nounroll";
	add.s32 	%r113, %r199, %r39;
	mul.wide.u32 	%rd73, %r113, 8;
	add.s64 	%rd74, %rd1, %rd73;
	ld.global.f64 	%fd108, [%rd74];
	mad.lo.s32 	%r114, %r199, %r80, %r5;
	mul.wide.s32 	%rd75, %r114, 8;
	add.s64 	%rd76, %rd2, %rd75;
	ld.global.f64 	%fd109, [%rd76];
	fma.rn.f64 	%fd110, %fd108, %fd109, %fd290;
	ld.global.f64 	%fd111, [%rd74+8];
	mul.wide.u32 	%rd77, %r80, 8;
	add.s64 	%rd78, %rd76, %rd77;
	ld.global.f64 	%fd112, [%rd78];
	fma.rn.f64 	%fd113, %fd111, %fd112, %fd110;
	ld.global.f64 	%fd114, [%rd74+16];
	add.s64 	%rd79, %rd78, %rd77;
	ld.global.f64 	%fd115, [%rd79];
	fma.rn.f64 	%fd116, %fd114, %fd115, %fd113;
	ld.global.f64 	%fd117, [%rd74+24];
	add.s64 	%rd80, %rd79, %rd77;
	ld.global.f64 	%fd118, [%rd80];
	fma.rn.f64 	%fd119, %fd117, %fd118, %fd116;
	ld.global.f64 	%fd120, [%rd74+32];
	add.s64 	%rd81, %rd80, %rd77;
	ld.global.f64 	%fd121, [%rd81];
	fma.rn.f64 	%fd122, %fd120, %fd121, %fd119;
	ld.global.f64 	%fd123, [%rd74+40];
	add.s64 	%rd82, %rd81, %rd77;
	ld.global.f64 	%fd124, [%rd82];
	fma.rn.f64 	%fd125, %fd123, %fd124, %fd122;
	ld.global.f64 	%fd126, [%rd74+48];
	add.s64 	%rd83, %rd82, %rd77;
	ld.global.f64 	%fd127, [%rd83];
	fma.rn.f64 	%fd128, %fd126, %fd127, %fd125;
	ld.global.f64 	%fd129, [%rd74+56];
	add.s64 	%rd84, %rd83, %rd77;
	ld.global.f64 	%fd130, [%rd84];
	fma.rn.f64 	%fd290, %fd129, %fd130, %fd128;
	add.s32 	%r199, %r199, 8;
	and.b32  	%r201, %r189, 2147483640;
	setp.ne.s32 	%p39, %r199, %r201;
	@%p39 bra 	$L__BB0_43;
$L__BB0_44:
	and.b32  	%r115, %r189, 7;
	setp.eq.s32 	%p40, %r115, 0;
	@%p40 bra 	$L__BB0_52;
	add.s32 	%r116, %r10, -1;
	setp.lt.u32 	%p41, %r116, 3;
	@%p41 bra 	$L__BB0_47;
	add.s32 	%r117, %r201, %r39;
	mul.wide.u32 	%rd85, %r117, 8;
	add.s64 	%rd86, %rd1, %rd85;
	ld.global.f64 	%fd132, [%rd86];
	mad.lo.s32 	%r118, %r201, %r80, %r5;
	mul.wide.s32 	%rd87, %r118, 8;
	add.s64 	%rd88, %rd2, %rd87;
	ld.global.f64 	%fd133, [%rd88];
	fma.rn.f64 	%fd134, %fd132, %fd133, %fd290;
	cvt.u64.u32 	%rd89, %r39;
	cvt.u64.u32 	%rd90, %r201;
	add.s64 	%rd91, %rd90, %rd89;
	shl.b64 	%rd92, %rd91, 3;
	add.s64 	%rd93, %rd1, %rd92;
	ld.global.f64 	%fd135, [%rd93+8];
	mul.wide.u32 	%rd94, %r80, 8;
	add.s64 	%rd95, %rd88, %rd94;
	ld.global.f64 	%fd136, [%rd95];
	fma.rn.f64 	%fd137, %fd135, %fd136, %fd134;
	ld.global.f64 	%fd138, [%rd93+16];
	add.s64 	%rd96, %rd95, %rd94;
	ld.global.f64 	%fd139, [%rd96];
	fma.rn.f64 	%fd140, %fd138, %fd139, %fd137;
	ld.global.f64 	%fd141, [%rd93+24];
	add.s64 	%rd97, %rd96, %rd94;
	ld.global.f64 	%fd142, [%rd97];
	fma.rn.f64 	%fd290, %fd141, %fd142, %fd140;
	add.s32 	%r201, %r201, 4;
$L__BB0_47:
	and.b32  	%r119, %r10, 3;
	setp.eq.s32 	%p42, %r119, 0;
	@%p42 bra 	$L__BB0_52;
	and.b16  	%rs9, %rs15, 3;
	setp.eq.s16 	%p43, %rs9, 1;
	@%p43 bra 	$L__BB0_50;
	add.s32 	%r120, %r201, %r39;
	mul.wide.u32 	%rd98, %r120, 8;
	add.s64 	%rd99, %rd1, %rd98;
	ld.global.f64 	%fd144, [%rd99];
	mad.lo.s32 	%r121, %r201, %r80, %r5;
	mul.wide.s32 	%rd100, %r121, 8;
	add.s64 	%rd101, %rd2, %rd100;
	ld.global.f64 	%fd145, [%rd101];
	fma.rn.f64 	%fd146, %fd144, %fd145, %fd290;
	cvt.u64.u32 	%rd102, %r39;
	cvt.u64.u32 	%rd103, %r201;
	add.s64 	%rd104, %rd103, %rd102;
	shl.b64 	%rd105, %rd104, 3;
	add.s64 	%rd106, %rd1, %rd105;
	ld.global.f64 	%fd147, [%rd106+8];
	mul.wide.u32 	%rd107, %r80, 8;
	add.s64 	%rd108, %rd101, %rd107;
	ld.global.f64 	%fd148, [%rd108];
	fma.rn.f64 	%fd290, %fd147, %fd148, %fd146;
	add.s32 	%r201, %r201, 2;
$L__BB0_50:
	and.b16  	%rs10, %rs15, 1;
	setp.eq.b16 	%p44, %rs10, 1;
	not.pred 	%p45, %p44;
	@%p45 bra 	$L__BB0_52;
	add.s32 	%r122, %r201, %r39;
	mul.wide.u32 	%rd109, %r122, 8;
	add.s64 	%rd110, %rd1, %rd109;
	ld.global.f64 	%fd149, [%rd110];
	mad.lo.s32 	%r123, %r201, %r80, %r5;
	mul.wide.s32 	%rd111, %r123, 8;
	add.s64 	%rd112, %rd2, %rd111;
	ld.global.f64 	%fd150, [%rd112];
	fma.rn.f64 	%fd290, %fd149, %fd150, %fd290;
$L__BB0_52:
	mad.lo.s32 	%r124, %r189, %r80, %r5;
	mul.wide.s32 	%rd113, %r124, 8;
	add.s64 	%rd114, %rd3, %rd113;
	ld.global.f64 	%fd151, [%rd114];
	sub.f64 	%fd152, %fd151, %fd290;
	add.s64 	%rd115, %rd2, %rd113;
	st.global.f64 	[%rd115], %fd152;
$L__BB0_53:
	bar.sync 	0;
	@%p6 bra 	$L__BB0_105;
	setp.eq.s32 	%p47, %r189, 0;
	mad.lo.s32 	%r125, %r189, %r80, %r189;
	mul.wide.u32 	%rd116, %r125, 8;
	add.s64 	%rd4, %rd2, %rd116;
	add.s64 	%rd5, %rd1, %rd116;
	@%p47 bra 	$L__BB0_71;
	mov.b32 	%r205, 0;
	and.b16  	%rs11, %rs15, 3;
$L__BB0_56:
	mad.lo.s32 	%r60, %r205, %r1, %r2;
	setp.lt.s32 	%p48, %r60, %r189;
	setp.ge.s32 	%p49, %r60, %r80;
	or.pred  	%p50, %p48, %p49;
	@%p50 bra 	$L__BB0_70;
	setp.eq.s32 	%p51, %r189, %r60;
	@%p51 bra 	$L__BB0_122;
	setp.lt.u32 	%p52, %r189, 8;
	mul.lo.s32 	%r61, %r60, %r80;
	mov.b32 	%r208, 0;
	mov.f64 	%fd298, 0d0000000000000000;
	@%p52 bra 	$L__BB0_61;
	mov.b32 	%r206, 0;
	mov.f64 	%fd298, 0d0000000000000000;
$L__BB0_60:
	.pragma "nounroll";
	add.s32 	%r129, %r206, %r61;
	mul.wide.s32 	%rd117, %r129, 8;
	add.s64 	%rd118, %rd1, %rd117;
	ld.global.f64 	%fd156, [%rd118];
	mad.lo.s32 	%r130, %r206, %r80, %r189;
	mul.wide.u32 	%rd119, %r130, 8;
	add.s64 	%rd120, %rd2, %rd119;
	ld.global.f64 	%fd157, [%rd120];
	fma.rn.f64 	%fd158, %fd156, %fd157, %fd298;
	ld.global.f64 	%fd159, [%rd118+8];
	add.s32 	%r131, %r130, %r80;
	mul.wide.u32 	%rd121, %r131, 8;
	add.s64 	%rd122, %rd2, %rd121;
	ld.global.f64 	%fd160, [%rd122];
	fma.rn.f64 	%fd161, %fd159, %fd160, %fd158;
	ld.global.f64 	%fd162, [%rd118+16];
	add.s32 	%r132, %r131, %r80;
	mul.wide.u32 	%rd123, %r132, 8;
	add.s64 	%rd124, %rd2, %rd123;
	ld.global.f64 	%fd163, [%rd124];
	fma.rn.f64 	%fd164, %fd162, %fd163, %fd161;
	ld.global.f64 	%fd165, [%rd118+24];
	add.s32 	%r133, %r132, %r80;
	mul.wide.u32 	%rd125, %r133, 8;
	add.s64 	%rd126, %rd2, %rd125;
	ld.global.f64 	%fd166, [%rd126];
	fma.rn.f64 	%fd167, %fd165, %fd166, %fd164;
	ld.global.f64 	%fd168, [%rd118+32];
	add.s32 	%r134, %r133, %r80;
	mul.wide.u32 	%rd127, %r134, 8;
	add.s64 	%rd128, %rd2, %rd127;
	ld.global.f64 	%fd169, [%rd128];
	fma.rn.f64 	%fd170, %fd168, %fd169, %fd167;
	ld.global.f64 	%fd171, [%rd118+40];
	add.s32 	%r135, %r134, %r80;
	mul.wide.u32 	%rd129, %r135, 8;
	add.s64 	%rd130, %rd2, %rd129;
	ld.global.f64 	%fd172, [%rd130];
	fma.rn.f64 	%fd173, %fd171, %fd172, %fd170;
	ld.global.f64 	%fd174, [%rd118+48];
	add.s32 	%r136, %r135, %r80;
	mul.wide.u32 	%rd131, %r136, 8;
	add.s64 	%rd132, %rd2, %rd131;
	ld.global.f64 	%fd175, [%rd132];
	fma.rn.f64 	%fd176, %fd174, %fd175, %fd173;
	ld.global.f64 	%fd177, [%rd118+56];
	add.s32 	%r137, %r136, %r80;
	mul.wide.u32 	%rd133, %r137, 8;
	add.s64 	%rd134, %rd2, %rd133;
	ld.global.f64 	%fd178, [%rd134];
	fma.rn.f64 	%fd298, %fd177, %fd178, %fd176;
	add.s32 	%r206, %r206, 8;
	and.b32  	%r208, %r189, 2147483640;
	setp.ne.s32 	%p53, %r206, %r208;
	@%p53 bra 	$L__BB0_60;
$L__BB0_61:
	and.b32  	%r138, %r189, 7;
	setp.eq.s32 	%p54, %r138, 0;
	@%p54 bra 	$L__BB0_69;
	add.s32 	%r139, %r10, -1;
	setp.lt.u32 	%p55, %r139, 3;
	@%p55 bra 	$L__BB0_64;
	add.s32 	%r140, %r208, %r61;
	mul.wide.s32 	%rd135, %r140, 8;
	add.s64 	%rd136, %rd1, %rd135;
	ld.global.f64 	%fd180, [%rd136];
	mad.lo.s32 	%r141, %r208, %r80, %r189;
	mul.wide.u32 	%rd137, %r141, 8;
	add.s64 	%rd138, %rd2, %rd137;
	ld.global.f64 	%fd181, [%rd138];
	fma.rn.f64 	%fd182, %fd180, %fd181, %fd298;
	ld.global.f64 	%fd183, [%rd136+8];
	add.s32 	%r142, %r141, %r80;
	mul.wide.u32 	%rd139, %r142, 8;
	add.s64 	%rd140, %rd2, %rd139;
	ld.global.f64 	%fd184, [%rd140];
	fma.rn.f64 	%fd185, %fd183, %fd184, %fd182;
	ld.global.f64 	%fd186, [%rd136+16];
	add.s32 	%r143, %r142, %r80;
	mul.wide.u32 	%rd141, %r143, 8;
	add.s64 	%rd142, %rd2, %rd141;
	ld.global.f64 	%fd187, [%rd142];
	fma.rn.f64 	%fd188, %fd186, %fd187, %fd185;
	ld.global.f64 	%fd189, [%rd136+24];
	add.s32 	%r144, %r143, %r80;
	mul.wide.u32 	%rd143, %r144, 8;
	add.s64 	%rd144, %rd2, %rd143;
	ld.global.f64 	%fd190, [%rd144];
	fma.rn.f64 	%fd298, %fd189, %fd190, %fd188;
	add.s32 	%r208, %r208, 4;
$L__BB0_64:
	and.b32  	%r145, %r10, 3;
	setp.eq.s32 	%p56, %r145, 0;
	@%p56 bra 	$L__BB0_69;
	setp.eq.s16 	%p57, %rs11, 1;
	@%p57 bra 	$L__BB0_67;
	add.s32 	%r146, %r208, %r61;
	mul.wide.s32 	%rd145, %r146, 8;
	add.s64 	%rd146, %rd1, %rd145;
	ld.global.f64 	%fd192, [%rd146];
	mad.lo.s32 	%r147, %r208, %r80, %r189;
	mul.wide.u32 	%rd147, %r147, 8;
	add.s64 	%rd148, %rd2, %rd147;
	ld.global.f64 	%fd193, [%rd148];
	fma.rn.f64 	%fd194, %fd192, %fd193, %fd298;
	ld.global.f64 	%fd195, [%rd146+8];
	add.s32 	%r148, %r147, %r80;
	mul.wide.u32 	%rd149, %r148, 8;
	add.s64 	%rd150, %rd2, %rd149;
	ld.global.f64 	%fd196, [%rd150];
	fma.rn.f64 	%fd298, %fd195, %fd196, %fd194;
	add.s32 	%r208, %r208, 2;
$L__BB0_67:
	and.b16  	%rs12, %rs15, 1;
	setp.eq.b16 	%p58, %rs12, 1;
	not.pred 	%p59, %p58;
	@%p59 bra 	$L__BB0_69;
	add.s32 	%r149, %r208, %r61;
	mul.wide.s32 	%rd151, %r149, 8;
	add.s64 	%rd152, %rd1, %rd151;
	ld.global.f64 	%fd197, [%rd152];
	mad.lo.s32 	%r150, %r208, %r80, %r189;
	mul.wide.u32 	%rd153, %r150, 8;
	add.s64 	%rd154, %rd2, %rd153;
	ld.global.f64 	%fd198, [%rd154];
	fma.rn.f64 	%fd298, %fd197, %fd198, %fd298;
$L__BB0_69:
	add.s32 	%r151, %r61, %r189;
	mul.wide.s32 	%rd155, %r151, 8;
	add.s64 	%rd156, %rd3, %rd155;
	ld.global.f64 	%fd199, [%rd156];
	sub.f64 	%fd200, %fd199, %fd298;
	ld.global.f64 	%fd201, [%rd4];
	div.rn.f64 	%fd202, %fd200, %fd201;
	add.s64 	%rd157, %rd1, %rd155;
	st.global.f64 	[%rd157], %fd202;
$L__BB0_70:
	add.s32 	%r205, %r205, 1;
	setp.ne.s32 	%p60, %r205, %r3;
	@%p60 bra 	$L__BB0_56;
	bra.uni 	$L__BB0_105;
$L__BB0_71:
	setp.lt.u32 	%p61, %r3, 4;
	mov.b32 	%r204, 0;
	@%p61 bra 	$L__BB0_90;
	mov.b32 	%r203, 0;
$L__BB0_73:
	mad.lo.s32 	%r49, %r203, %r1, %r2;
	setp.ge.u32 	%p62, %r49, %r80;
	@%p62 bra 	$L__BB0_77;
	setp.eq.s32 	%p63, %r49, 0;
	@%p63 bra 	$L__BB0_76;
	mul.lo.s32 	%r154, %r49, %r80;
	mul.wide.s32 	%rd159, %r154, 8;
	add.s64 	%rd160, %rd3, %rd159;
	ld.global.f64 	%fd203, [%rd160];
	ld.global.f64 	%fd204, [%rd4];
	div.rn.f64 	%fd205, %fd203, %fd204;
	add.s64 	%rd161, %rd1, %rd159;
	st.global.f64 	[%rd161], %fd205;
	bra.uni 	$L__BB0_77;
$L__BB0_76:
	mov.b64 	%rd162, 4607182418800017408;
	st.global.u64 	[%rd5], %rd162;
$L__BB0_77:
	add.s32 	%r50, %r49, %r1;
	setp.ge.u32 	%p64, %r50, %r80;
	@%p64 bra 	$L__BB0_81;
	setp.eq.s32 	%p65, %r50, 0;
	@%p65 bra 	$L__BB0_80;
	mul.lo.s32 	%r155, %r50, %r80;
	mul.wide.s32 	%rd163, %r155, 8;
	add.s64 	%rd164, %rd3, %rd163;
	ld.global.f64 	%fd206, [%rd164];
	ld.global.f64 	%fd207, [%rd4];
	div.rn.f64 	%fd208, %fd206, %fd207;
	add.s64 	%rd165, %rd1, %rd163;
	st.global.f64 	[%rd165], %fd208;
	bra.uni 	$L__BB0_81;
$L__BB0_80:
	mov.b64 	%rd166, 4607182418800017408;
	st.global.u64 	[%rd5], %rd166;
$L__BB0_81:
	add.s32 	%r51, %r50, %r1;
	setp.ge.u32 	%p66, %r51, %r80;
	@%p66 bra 	$L__BB0_85;
	setp.eq.s32 	%p67, %r51, 0;
	@%p67 bra 	$L__BB0_84;
	mul.lo.s32 	%r156, %r51, %r80;
	mul.wide.s32 	%rd167, %r156, 8;
	add.s64 	%rd168, %rd3, %rd167;
	ld.global.f64 	%fd209, [%rd168];
	ld.global.f64 	%fd210, [%rd4];
	div.rn.f64 	%fd211, %fd209, %fd210;
	add.s64 	%rd169, %rd1, %rd167;
	st.global.f64 	[%rd169], %fd211;
	bra.uni 	$L__BB0_85;
$L__BB0_84:
	mov.b64 	%rd170, 4607182418800017408;
	st.global.u64 	[%rd5], %rd170;
$L__BB0_85:
	add.s32 	%r52, %r51, %r1;
	setp.ge.u32 	%p68, %r52, %r80;
	@%p68 bra 	$L__BB0_89;
	setp.eq.s32 	%p69, %r52, 0;
	@%p69 bra 	$L__BB0_88;
	mul.lo.s32 	%r157, %r52, %r80;
	mul.wide.s32 	%rd171, %r157, 8;
	add.s64 	%rd172, %rd3, %rd171;
	ld.global.f64 	%fd212, [%rd172];
	ld.global.f64 	%fd213, [%rd4];
	div.rn.f64 	%fd214, %fd212, %fd213;
	add.s64 	%rd173, %rd1, %rd171;
	st.global.f64 	[%rd173], %fd214;
	bra.uni 	$L__BB0_89;
$L__BB0_88:
	mov.b64 	%rd174, 4607182418800017408;
	st.global.u64 	[%rd5], %rd174;
$L__BB0_89:
	add.s32 	%r203, %r203, 4;
	and.b32  	%r204, %r3, 2147483644;
	setp.ne.s32 	%p70, %r203, %r204;
	@%p70 bra 	$L__BB0_73;
$L__BB0_90:
	setp.eq.s32 	%p71, %r7, 0;
	@%p71 bra 	$L__BB0_105;
	mad.lo.s32 	%r56, %r204, %r1, %r2;
	setp.ge.u32 	%p72, %r56, %r80;
	@%p72 bra 	$L__BB0_95;
	setp.eq.s32 	%p73, %r56, 0;
	@%p73 bra 	$L__BB0_94;
	mul.lo.s32 	%r158, %r56, %r80;
	mul.wide.s32 	%rd175, %r158, 8;
	add.s64 	%rd176, %rd3, %rd175;
	ld.global.f64 	%fd215, [%rd176];
	ld.global.f64 	%fd216, [%rd4];
	div.rn.f64 	%fd217, %fd215, %fd216;
	add.s64 	%rd177, %rd1, %rd175;
	st.global.f64 	[%rd177], %fd217;
	bra.uni 	$L__BB0_95;
$L__BB0_94:
	mov.b64 	%rd178, 4607182418800017408;
	st.global.u64 	[%rd5], %rd178;
$L__BB0_95:
	setp.eq.s32 	%p74, %r7, 1;
	@%p74 bra 	$L__BB0_105;
	add.s32 	%r57, %r56, %r1;
	setp.ge.u32 	%p75, %r57, %r80;
	@%p75 bra 	$L__BB0_100;
	setp.eq.s32 	%p76, %r57, 0;
	@%p76 bra 	$L__BB0_99;
	mul.lo.s32 	%r159, %r57, %r80;
	mul.wide.s32 	%rd179, %r159, 8;
	add.s64 	%rd180, %rd3, %rd179;
	ld.global.f64 	%fd218, [%rd180];
	ld.global.f64 	%fd219, [%rd4];
	div.rn.f64 	%fd220, %fd218, %fd219;
	add.s64 	%rd181, %rd1, %rd179;
	st.global.f64 	[%rd181], %fd220;
	bra.uni 	$L__BB0_100;
$L__BB0_99:
	mov.b64 	%rd182, 4607182418800017408;
	st.global.u64 	[%rd5], %rd182;
$L__BB0_100:
	setp.eq.s32 	%p77, %r7, 2;
	@%p77 bra 	$L__BB0_105;
	add.s32 	%r58, %r57, %r1;
	setp.ge.u32 	%p78, %r58, %r80;
	@%p78 bra 	$L__BB0_105;
	setp.eq.s32 	%p79, %r58, 0;
	@%p79 bra 	$L__BB0_104;
	mul.lo.s32 	%r160, %r58, %r80;
	mul.wide.s32 	%rd183, %r160, 8;
	add.s64 	%rd184, %rd3, %rd183;
	ld.global.f64 	%fd221, [%rd184];
	ld.global.f64 	%fd222, [%rd4];
	div.rn.f64 	%fd223, %fd221, %fd222;
	add.s64 	%rd185, %rd1, %rd183;
	st.global.f64 	[%rd185], %fd223;
	bra.uni 	$L__BB0_105;
$L__BB0_104:
	mov.b64 	%rd186, 4607182418800017408;
	st.global.u64 	[%rd5], %rd186;
$L__BB0_105:
	@%p36 bra 	$L__BB0_120;
	setp.eq.s32 	%p81, %r189, %r5;
	@%p81 bra 	$L__BB0_123;
	setp.eq.s32 	%p82, %r189, 0;
	mov.f64 	%fd306, 0d0000000000000000;
	@%p82 bra 	$L__BB0_119;
	add.s32 	%r162, %r189, -1;
	setp.lt.u32 	%p83, %r162, 7;
	mov.b32 	%r211, 0;
	mov.f64 	%fd306, 0d0000000000000000;
	@%p83 bra 	$L__BB0_111;
	and.b32  	%r211, %r189, 2147483640;
	mov.b32 	%r210, 0;
	mov.f64 	%fd306, 0d0000000000000000;
$L__BB0_110:
	.pragma "nounroll";
	add.s32 	%r164, %r210, %r6;
	mul.wide.s32 	%rd187, %r164, 8;
	add.s64 	%rd188, %rd1, %rd187;
	ld.global.f64 	%fd228, [%rd188];
	mad.lo.s32 	%r165, %r210, %r80, %r189;
	mul.wide.u32 	%rd189, %r165, 8;
	add.s64 	%rd190, %rd2, %rd189;
	ld.global.f64 	%fd229, [%rd190];
	fma.rn.f64 	%fd230, %fd228, %fd229, %fd306;
	ld.global.f64 	%fd231, [%rd188+8];
	add.s32 	%r166, %r165, %r80;
	mul.wide.u32 	%rd191, %r166, 8;
	add.s64 	%rd192, %rd2, %rd191;
	ld.global.f64 	%fd232, [%rd192];
	fma.rn.f64 	%fd233, %fd231, %fd232, %fd230;
	ld.global.f64 	%fd234, [%rd188+16];
	add.s32 	%r167, %r166, %r80;
	mul.wide.u32 	%rd193, %r167, 8;
	add.s64 	%rd194, %rd2, %rd193;
	ld.global.f64 	%fd235, [%rd194];
	fma.rn.f64 	%fd236, %fd234, %fd235, %fd233;
	ld.global.f64 	%fd237, [%rd188+24];
	add.s32 	%r168, %r167, %r80;
	mul.wide.u32 	%rd195, %r168, 8;
	add.s64 	%rd196, %rd2, %rd195;
	ld.global.f64 	%fd238, [%rd196];
	fma.rn.f64 	%fd239, %fd237, %fd238, %fd236;
	ld.global.f64 	%fd240, [%rd188+32];
	add.s32 	%r169, %r168, %r80;
	mul.wide.u32 	%rd197, %r169, 8;
	add.s64 	%rd198, %rd2, %rd197;
	ld.global.f64 	%fd241, [%rd198];
	fma.rn.f64 	%fd242, %fd240, %fd241, %fd239;
	ld.global.f64 	%fd243, [%rd188+40];
	add.s32 	%r170, %r169, %r80;
	mul.wide.u32 	%rd199, %r170, 8;
	add.s64 	%rd200, %rd2, %rd199;
	ld.global.f64 	%fd244, [%rd200];
	fma.rn.f64 	%fd245, %fd243, %fd244, %fd242;
	ld.global.f64 	%fd246, [%rd188+48];
	add.s32 	%r171, %r170, %r80;
	mul.wide.u32 	%rd201, %r171, 8;
	add.s64 	%rd202, %rd2, %rd201;
	ld.global.f64 	%fd247, [%rd202];
	fma.rn.f64 	%fd248, %fd246, %fd247, %fd245;
	ld.global.f64 	%fd249, [%rd188+56];
	add.s32 	%r172, %r171, %r80;
	mul.wide.u32 	%rd203, %r172, 8;
	add.s64 	%rd204, %rd2, %rd203;
	ld.global.f64 	%fd250, [%rd204];
	fma.rn.f64 	%fd306, %fd249, %fd250, %fd248;
	add.s32 	%r210, %r210, 8;
	setp.ne.s32 	%p84, %r210, %r211;
	@%p84 bra 	$L__BB0_110;
$L__BB0_111:
	and.b32  	%r173, %r189, 7;
	setp.eq.s32 	%p85, %r173, 0;
	@%p85 bra 	$L__BB0_119;
	add.s32 	%r174, %r10, -1;
	setp.lt.u32 	%p86, %r174, 3;
	@%p86 bra 	$L__BB0_114;
	add.s32 	%r175, %r211, %r6;
	mul.wide.s32 	%rd205, %r175, 8;
	add.s64 	%rd206, %rd1, %rd205;
	ld.global.f64 	%fd252, [%rd206];
	mad.lo.s32 	%r176, %r211, %r80, %r189;
	mul.wide.u32 	%rd207, %r176, 8;
	add.s64 	%rd208, %rd2, %rd207;
	ld.global.f64 	%fd253, [%rd208];
	fma.rn.f64 	%fd254, %fd252, %fd253, %fd306;
	ld.global.f64 	%fd255, [%rd206+8];
	add.s32 	%r177, %r176, %r80;
	mul.wide.u32 	%rd209, %r177, 8;
	add.s64 	%rd210, %rd2, %rd209;
	ld.global.f64 	%fd256, [%rd210];
	fma.rn.f64 	%fd257, %fd255, %fd256, %fd254;
	ld.global.f64 	%fd258, [%rd206+16];
	add.s32 	%r178, %r177, %r80;
	mul.wide.u32 	%rd211, %r178, 8;
	add.s64 	%rd212, %rd2, %rd211;
	ld.global.f64 	%fd259, [%rd212];
	fma.rn.f64 	%fd260, %fd258, %fd259, %fd257;
	ld.global.f64 	%fd261, [%rd206+24];
	add.s32 	%r179, %r178, %r80;
	mul.wide.u32 	%rd213, %r179, 8;
	add.s64 	%rd214, %rd2, %rd213;
	ld.global.f64 	%fd262, [%rd214];
	fma.rn.f64 	%fd306, %fd261, %fd262, %fd260;
	add.s32 	%r211, %r211, 4;
$L__BB0_114:
	and.b32  	%r180, %r10, 3;
	setp.eq.s32 	%p87, %r180, 0;
	@%p87 bra 	$L__BB0_119;
	and.b16  	%rs13, %rs15, 3;
	setp.eq.s16 	%p88, %rs13, 1;
	@%p88 bra 	$L__BB0_117;
	add.s32 	%r181, %r211, %r6;
	mul.wide.s32 	%rd215, %r181, 8;
	add.s64 	%rd216, %rd1, %rd215;
	ld.global.f64 	%fd264, [%rd216];
	mad.lo.s32 	%r182, %r211, %r80, %r189;
	mul.wide.u32 	%rd217, %r182, 8;
	add.s64 	%rd218, %rd2, %rd217;
	ld.global.f64 	%fd265, [%rd218];
	fma.rn.f64 	%fd266, %fd264, %fd265, %fd306;
	ld.global.f64 	%fd267, [%rd216+8];
	add.s32 	%r183, %r182, %r80;
	mul.wide.u32 	%rd219, %r183, 8;
	add.s64 	%rd220, %rd2, %rd219;
	ld.global.f64 	%fd268, [%rd220];
	fma.rn.f64 	%fd306, %fd267, %fd268, %fd266;
	add.s32 	%r211, %r211, 2;
$L__BB0_117:
	and.b16  	%rs14, %rs15, 1;
	setp.eq.b16 	%p89, %rs14, 1;
	not.pred 	%p90, %p89;
	@%p90 bra 	$L__BB0_119;
	add.s32 	%r184, %r211, %r6;
	mul.wide.s32 	%rd221, %r184, 8;
	add.s64 	%rd222, %rd1, %rd221;
	ld.global.f64 	%fd269, [%rd222];
	mad.lo.s32 	%r185, %r211, %r80, %r189;
	mul.wide.u32 	%rd223, %r185, 8;
	add.s64 	%rd224, %rd2, %rd223;
	ld.global.f64 	%fd270, [%rd224];
	fma.rn.f64 	%fd306, %fd269, %fd270, %fd306;
$L__BB0_119:
	add.s32 	%r186, %r189, %r6;
	mul.wide.s32 	%rd225, %r186, 8;
	add.s64 	%rd226, %rd3, %rd225;
	ld.global.f64 	%fd271, [%rd226];
	sub.f64 	%fd272, %fd271, %fd306;
	mad.lo.s32 	%r187, %r189, %r80, %r189;
	mul.wide.u32 	%rd227, %r187, 8;
	add.s64 	%rd228, %rd2, %rd227;
	ld.global.f64 	%fd273, [%rd228];
	div.rn.f64 	%fd274, %fd272, %fd273;
	add.s64 	%rd229, %rd1, %rd225;
	st.global.f64 	[%rd229], %fd274;
$L__BB0_120:
	bar.sync 	0;
	add.s32 	%r189, %r189, 1;
	setp.ne.s32 	%p91, %r189, %r80;
	add.s16 	%rs16, %rs16, 1;
	add.s16 	%rs15, %rs15, 1;
	@%p91 bra 	$L__BB0_2;
$L__BB0_121:
	ret;
$L__BB0_122:
	mov.b64 	%rd158, 4607182418800017408;
	st.global.u64 	[%rd5], %rd158;
	bra.uni 	$L__BB0_70;
$L__BB0_123:
	add.s32 	%r188, %r6, %r5;
	mul.wide.u32 	%rd230, %r188, 8;
	add.s64 	%rd231, %rd1, %rd230;
	mov.b64 	%rd232, 4607182418800017408;
	st.global.u64 	[%rd231], %rd232;
	bra.uni 	$L__BB0_120;

}


// ===== COMPILED SASS (sm_100) =====

	.target	sm_100

	.elftype	@"ET_EXEC"


//--------------------- .note.nv.tkinfo           --------------------------
	.section	.note.nv.tkinfo,"",@"SHT_NOTE"
	.sectionflags	@"SHF_NOTE_NV_TKINFO"
	.tkinfo
        /*0018*/ 	.word	0x00000002
        /*0030*/ 	.string	""
        /*0030*/ 	.string	"ptxas"
        /*0030*/ 	.string	"Cuda compilation tools, release 13.0, V13.0.88"
        /*0030*/ 	.string	"Build cuda_13.0.r13.0/compiler.36424714_0"
        /*0030*/ 	.string	"-arch sm_100 -m 64 "



//--------------------- .note.nv.cuinfo           --------------------------
	.section	.note.nv.cuinfo,"",@"SHT_NOTE"
	.sectionflags	@"SHF_NOTE_NV_CUINFO"
        /*0018*/ 	.short	0x0002
        /*001a*/ 	.short	0x0064
        /*001c*/ 	.short	0x0082
	.zero		2


//--------------------- .nv.info                  --------------------------
	.section	.nv.info,"",@"SHT_CUDA_INFO"
	.align	4


	//----- nvinfo : EIATTR_REGCOUNT
	.align		4
        /*0000*/ 	.byte	0x04, 0x2f
        /*0002*/ 	.short	(.L_1 - .L_0)
	.align		4
.L_0:
        /*0004*/ 	.word	index@(_Z9lu_decompPdS_S_i)
        /*0008*/ 	.word	0x00000028


	//----- nvinfo : EIATTR_FRAME_SIZE
	.align		4
.L_1:
        /*000c*/ 	.byte	0x04, 0x11
        /*000e*/ 	.short	(.L_3 - .L_2)
	.align		4
.L_2:
        /*0010*/ 	.word	index@($__internal_0_$__cuda_sm20_div_rn_f64_full)
        /*0014*/ 	.word	0x00000000


	//----- nvinfo : EIATTR_FRAME_SIZE
	.align		4
.L_3:
        /*0018*/ 	.byte	0x04, 0x11
        /*001a*/ 	.short	(.L_5 - .L_4)
	.align		4
.L_4:
        /*001c*/ 	.word	index@(_Z9lu_decompPdS_S_i)
        /*0020*/ 	.word	0x00000000


	//----- nvinfo : EIATTR_MIN_STACK_SIZE
	.align		4
.L_5:
        /*0024*/ 	.byte	0x04, 0x12
        /*0026*/ 	.short	(.L_7 - .L_6)
	.align		4
.L_6:
        /*0028*/ 	.word	index@(_Z9lu_decompPdS_S_i)
        /*002c*/ 	.word	0x00000000
.L_7:


//--------------------- .nv.compat                --------------------------
	.section	.nv.compat,"",@"SHT_CUDA_COMPAT_INFO"
	.align	4
        /*0000*/ 	.byte	0x02, 0x09, 0x00, 0x00, 0x02, 0x02, 0x01, 0x00, 0x02, 0x05, 0x05, 0x00, 0x03, 0x07, 0x01, 0x01
        /*0010*/ 	.byte	0x02, 0x03, 0x00, 0x00, 0x02, 0x06, 0x01, 0x00, 0x04, 0x0b, 0x08, 0x00, 0x01, 0x00, 0x00, 0x00
        /*0020*/ 	.byte	0x00, 0x00, 0x00, 0x00


//--------------------- .nv.info._Z9lu_decompPdS_S_i --------------------------
	.section	.nv.info._Z9lu_decompPdS_S_i,"",@"SHT_CUDA_INFO"
	.sectionflags	@""
	.align	4


	//----- nvinfo : EIATTR_CUDA_API_VERSION
	.align		4
        /*0000*/ 	.byte	0x04, 0x37
        /*0002*/ 	.short	(.L_9 - .L_8)
.L_8:
        /*0004*/ 	.word	0x00000082


	//----- nvinfo : EIATTR_KPARAM_INFO
	.align		4
.L_9:
        /*0008*/ 	.byte	0x04, 0x17
        /*000a*/ 	.short	(.L_11 - .L_10)
.L_10:
        /*000c*/ 	.word	0x00000000
        /*0010*/ 	.short	0x0003
        /*0012*/ 	.short	0x0018
        /*0014*/ 	.byte	0x00, 0xf0, 0x11, 0x00


	//----- nvinfo : EIATTR_KPARAM_INFO
	.align		4
.L_11:
        /*0018*/ 	.byte	0x04, 0x17
        /*001a*/ 	.short	(.L_13 - .L_12)
.L_12:
        /*001c*/ 	.word	0x00000000
        /*0020*/ 	.short	0x0002
        /*0022*/ 	.short	0x0010
        /*0024*/ 	.byte	0x00, 0xf5, 0x21, 0x00


	//----- nvinfo : EIATTR_KPARAM_INFO
	.align		4
.L_13:
        /*0028*/ 	.byte	0x04, 0x17
        /*002a*/ 	.short	(.L_15 - .L_14)
.L_14:
        /*002c*/ 	.word	0x00000000
        /*0030*/ 	.short	0x0001
        /*0032*/ 	.short	0x0008
        /*0034*/ 	.byte	0x00, 0xf5, 0x21, 0x00


	//----- nvinfo : EIATTR_KPARAM_INFO
	.align		4
.L_15:
        /*0038*/ 	.byte	0x04, 0x17
        /*003a*/ 	.short	(.L_17 - .L_16)
.L_16:
        /*003c*/ 	.word	0x00000000
        /*0040*/ 	.short	0x0000
        /*0042*/ 	.short	0x0000
        /*0044*/ 	.byte	0x00, 0xf5, 0x21, 0x00


	//----- nvinfo : EIATTR_SPARSE_MMA_MASK
	.align		4
.L_17:
        /*0048*/ 	.byte	0x03, 0x50
        /*004a*/ 	.short	0x0000


	//----- nvinfo : EIATTR_MAXREG_COUNT
	.align		4
        /*004c*/ 	.byte	0x03, 0x1b
        /*004e*/ 	.short	0x00ff


	//----- nvinfo : EIATTR_NUM_BARRIERS
	.align		4
        /*0050*/ 	.byte	0x02, 0x4c
        /*0052*/ 	.byte	0x01
	.zero		1


	//----- nvinfo : EIATTR_MERCURY_ISA_VERSION
	.align		4
        /*0054*/ 	.byte	0x03, 0x5f
        /*0056*/ 	.short	0x0101


	//----- nvinfo : EIATTR_VRC_CTA_INIT_COUNT
	.align		4
        /*0058*/ 	.byte	0x02, 0x4a
	.zero		1
	.zero		1


	//----- nvinfo : EIATTR_EXIT_INSTR_OFFSETS
	.align		4
        /*005c*/ 	.byte	0x04, 0x1c
        /*005e*/ 	.short	(.L_19 - .L_18)


	//   ....[0]....
.L_18:
        /*0060*/ 	.word	0x000001f0


	//   ....[1]....
        /*0064*/ 	.word	0x000040f0


	//----- nvinfo : EIATTR_CRS_STACK_SIZE
	.align		4
.L_19:
        /*0068*/ 	.byte	0x04, 0x1e
        /*006a*/ 	.short	(.L_21 - .L_20)
.L_20:
        /*006c*/ 	.word	0x00000000


	//----- nvinfo : EIATTR_CBANK_PARAM_SIZE
	.align		4
.L_21:
        /*0070*/ 	.byte	0x03, 0x19
        /*0072*/ 	.short	0x001c


	//----- nvinfo : EIATTR_PARAM_CBANK
	.align		4
        /*0074*/ 	.byte	0x04, 0x0a
        /*0076*/ 	.short	(.L_23 - .L_22)
	.align		4
.L_22:
        /*0078*/ 	.word	index@(.nv.constant0._Z9lu_decompPdS_S_i)
        /*007c*/ 	.short	0x0380
        /*007e*/ 	.short	0x001c


	//----- nvinfo : EIATTR_SW_WAR
	.align		4
.L_23:
        /*0080*/ 	.byte	0x04, 0x36
        /*0082*/ 	.short	(.L_25 - .L_24)
.L_24:
        /*0084*/ 	.word	0x00000008
.L_25:


//--------------------- .nv.callgraph             --------------------------
	.section	.nv.callgraph,"",@"SHT_CUDA_CALLGRAPH"
	.align	4
	.sectionentsize	8
	.align		4
        /*0000*/ 	.word	0x00000000
	.align		4
        /*0004*/ 	.word	0xffffffff
	.align		4
        /*0008*/ 	.word	0x00000000
	.align		4
        /*000c*/ 	.word	0xfffffffe
	.align		4
        /*0010*/ 	.word	0x00000000
	.align		4
        /*0014*/ 	.word	0xfffffffd
	.align		4
        /*0018*/ 	.word	0x00000000
	.align		4
        /*001c*/ 	.word	0xfffffffc


//--------------------- .text._Z9lu_decompPdS_S_i --------------------------
	.section	.text._Z9lu_decompPdS_S_i,"ax",@progbits
	.align	128
        .global         _Z9lu_decompPdS_S_i
        .type           _Z9lu_decompPdS_S_i,@function
        .size           _Z9lu_decompPdS_S_i,(.L_x_84 - _Z9lu_decompPdS_S_i)
        .other          _Z9lu_decompPdS_S_i,@"STO_CUDA_ENTRY STV_DEFAULT"
_Z9lu_decompPdS_S_i:
.text._Z9lu_decompPdS_S_i:
[----:B------:R-:W-:Y:S08]  /*0000*/  LDC R1, c[0x0][0x37c] ;  /* 0x0000df00ff017b82 */ /* 0x000ff00000000800 */
[----:B------:R-:W0:Y:S08]  /*0010*/  LDC R11, c[0x0][0x360] ;  /* 0x0000d800ff0b7b82 */ /* 0x000e300000000800 */
[----:B------:R-:W1:Y:S08]  /*0020*/  LDC R4, c[0x0][0x398] ;  /* 0x0000e600ff047b82 */ /* 0x000e700000000800 */
[----:B------:R-:W2:Y:S01]  /*0030*/  S2UR UR4, SR_CTAID.X ;  /* 0x00000000000479c3 */ /* 0x000ea20000002500 */
[----:B0-----:R-:W-:-:S02]  /*0040*/  IABS R5, R11 ;  /* 0x0000000b00057213 */ /* 0x001fc40000000000 */
[----:B------:R-:W-:Y:S02]  /*0050*/  IABS R8, R11 ;  /* 0x0000000b00087213 */ /* 0x000fe40000000000 */
[----:B------:R-:W0:Y:S02]  /*0060*/  I2F.RP R0, R5 ;  /* 0x0000000500007306 */ /* 0x000e240000209400 */
[----:B------:R-:W-:-:S06]  /*0070*/  IADD3 R8, PT, PT, RZ, -R8, RZ ;  /* 0x80000008ff087210 */ /* 0x000fcc0007ffe0ff */
[----:B0-----:R-:W0:Y:S02]  /*0080*/  MUFU.RCP R0, R0 ;  /* 0x0000000000007308 */ /* 0x001e240000001000 */
[----:B0-----:R-:W-:Y:S01]  /*0090*/  VIADD R2, R0, 0xffffffe ;  /* 0x0ffffffe00027836 */ /* 0x001fe20000000000 */
[----:B-1----:R-:W-:-:S05]  /*00a0*/  IABS R0, R4 ;  /* 0x0000000400007213 */ /* 0x002fca0000000000 */
[----:B------:R0:W1:Y:S02]  /*00b0*/  F2I.FTZ.U32.TRUNC.NTZ R3, R2 ;  /* 0x0000000200037305 */ /* 0x000064000021f000 */
[----:B0-----:R-:W-:Y:S02]  /*00c0*/  IMAD.MOV.U32 R2, RZ, RZ, RZ ;  /* 0x000000ffff027224 */ /* 0x001fe400078e00ff */
[----:B-1----:R-:W-:-:S04]  /*00d0*/  IMAD.MOV R6, RZ, RZ, -R3 ;  /* 0x000000ffff067224 */ /* 0x002fc800078e0a03 */
[----:B------:R-:W-:-:S04]  /*00e0*/  IMAD R7, R6, R5, RZ ;  /* 0x0000000506077224 */ /* 0x000fc800078e02ff */
[----:B------:R-:W-:-:S04]  /*00f0*/  IMAD.HI.U32 R3, R3, R7, R2 ;  /* 0x0000000703037227 */ /* 0x000fc800078e0002 */
[----:B------:R-:W-:Y:S02]  /*0100*/  IMAD.MOV.U32 R2, RZ, RZ, R8 ;  /* 0x000000ffff027224 */ /* 0x000fe400078e0008 */
[----:B------:R-:W-:Y:S01]  /*0110*/  IMAD.HI.U32 R9, R3, R0, RZ ;  /* 0x0000000003097227 */ /* 0x000fe200078e00ff */
[----:B------:R-:W0:Y:S03]  /*0120*/  S2R R8, SR_TID.X ;  /* 0x0000000000087919 */ /* 0x000e260000002100 */
[----:B------:R-:W-:-:S05]  /*0130*/  IMAD R0, R9, R2, R0 ;  /* 0x0000000209007224 */ /* 0x000fca00078e0200 */
[----:B------:R-:W-:-:S13]  /*0140*/  ISETP.GT.U32.AND P1, PT, R5, R0, PT ;  /* 0x000000000500720c */ /* 0x000fda0003f24070 */
[-C--:B------:R-:W-:Y:S01]  /*0150*/  @!P1 IADD3 R0, PT, PT, R0, -R5.reuse, RZ ;  /* 0x8000000500009210 */ /* 0x080fe20007ffe0ff */
[----:B------:R-:W-:Y:S01]  /*0160*/  @!P1 VIADD R9, R9, 0x1 ;  /* 0x0000000109099836 */ /* 0x000fe20000000000 */
[C---:B------:R-:W-:Y:S02]  /*0170*/  ISETP.NE.AND P1, PT, R11.reuse, RZ, PT ;  /* 0x000000ff0b00720c */ /* 0x040fe40003f25270 */
[----:B------:R-:W-:Y:S02]  /*0180*/  ISETP.GE.U32.AND P0, PT, R0, R5, PT ;  /* 0x000000050000720c */ /* 0x000fe40003f06070 */
[----:B------:R-:W-:-:S04]  /*0190*/  LOP3.LUT R0, R11, R4, RZ, 0x3c, !PT ;  /* 0x000000040b007212 */ /* 0x000fc800078e3cff */
[----:B------:R-:W-:-:S07]  /*01a0*/  ISETP.GE.AND P2, PT, R0, RZ, PT ;  /* 0x000000ff0000720c */ /* 0x000fce0003f46270 */
[----:B------:R-:W-:Y:S01]  /*01b0*/  @P0 VIADD R9, R9, 0x1 ;  /* 0x0000000109090836 */ /* 0x000fe20000000000 */
[----:B------:R-:W-:-:S05]  /*01c0*/  ISETP.GE.AND P0, PT, R4, 0x1, PT ;  /* 0x000000010400780c */ /* 0x000fca0003f06270 */
[----:B------:R-:W-:Y:S02]  /*01d0*/  @!P2 IADD3 R9, PT, PT, -R9, RZ, RZ ;  /* 0x000000ff0909a210 */ /* 0x000fe40007ffe1ff */
[----:B------:R-:W-:-:S06]  /*01e0*/  @!P1 LOP3.LUT R9, RZ, R11, RZ, 0x33, !PT ;  /* 0x0000000bff099212 */ /* 0x000fcc00078e33ff */
[----:B0-2---:R-:W-:Y:S05]  /*01f0*/  @!P0 EXIT ;  /* 0x000000000000894d */ /* 0x005fea0003800000 */
[----:B------:R-:W-:Y:S01]  /*0200*/  IMAD.MOV R7, RZ, RZ, -R9 ;  /* 0x000000ffff077224 */ /* 0x000fe200078e0a09 */
[----:B------:R-:W-:Y:S01]  /*0210*/  ISETP.GT.AND P0, PT, R9, RZ, PT ;  /* 0x000000ff0900720c */ /* 0x000fe20003f04270 */
[C---:B------:R-:W-:Y:S01]  /*0220*/  IMAD R8, R11.reuse, UR4, R8 ;  /* 0x000000040b087c24 */ /* 0x040fe2000f8e0208 */
[----:B------:R-:W-:Y:S01]  /*0230*/  PRMT R3, RZ, 0x7610, R3 ;  /* 0x00007610ff037816 */ /* 0x000fe20000000003 */
[--C-:B------:R-:W-:Y:S01]  /*0240*/  IMAD R7, R11, R7, R4.reuse ;  /* 0x000000070b077224 */ /* 0x100fe200078e0204 */
[C---:B------:R-:W-:Y:S01]  /*0250*/  LOP3.LUT R2, R9.reuse, 0x3, RZ, 0xc0, !PT ;  /* 0x0000000309027812 */ /* 0x040fe200078ec0ff */
[----:B------:R-:W-:Y:S01]  /*0260*/  VIADD R6, R9, 0xffffffff ;  /* 0xffffffff09067836 */ /* 0x000fe20000000000 */
[C---:B------:R-:W-:Y:S01]  /*0270*/  ISETP.LT.AND P0, PT, R8.reuse, R4, P0 ;  /* 0x000000040800720c */ /* 0x040fe20000701270 */
[----:B------:R-:W-:Y:S01]  /*0280*/  IMAD.MOV.U32 R5, RZ, RZ, RZ ;  /* 0x000000ffff057224 */ /* 0x000fe200078e00ff */
[----:B------:R-:W-:Y:S01]  /*0290*/  IADD3 R0, PT, PT, R8, R7, RZ ;  /* 0x0000000708007210 */ /* 0x000fe20007ffe0ff */
[----:B------:R-:W0:Y:S01]  /*02a0*/  LDCU.64 UR6, c[0x0][0x358] ;  /* 0x00006b00ff0677ac */ /* 0x000e220008000a00 */
[----:B------:R-:W-:-:S03]  /*02b0*/  PRMT R4, RZ, 0x7610, R4 ;  /* 0x00007610ff047816 */ /* 0x000fc60000000004 */
[----:B------:R-:W-:-:S07]  /*02c0*/  IMAD R6, R6, R11, R0 ;  /* 0x0000000b06067224 */ /* 0x000fce00078e0200 */
.L_x_77:
[----:B------:R-:W-:Y:S01]  /*02d0*/  BSSY.RECONVERGENT B0, `(.L_x_0) ;  /* 0x00000e7000007945 */ /* 0x000fe20003800200 */
[----:B------:R-:W-:-:S03]  /*02e0*/  LOP3.LUT R0, R3, 0x7, RZ, 0xc0, !PT ;  /* 0x0000000703007812 */ /* 0x000fc600078ec0ff */
[----:B01234-:R-:W-:Y:S05]  /*02f0*/  @!P0 BRA `(.L_x_1) ;  /* 0x0000000c00908947 */ /* 0x01ffea0003800000 */
[----:B------:R-:W1:Y:S01]  /*0300*/  LDCU UR4, c[0x0][0x398] ;  /* 0x00007300ff0477ac */ /* 0x000e620008000800 */
[----:B------:R-:W-:Y:S01]  /*0310*/  ISETP.NE.AND P1, PT, R5, RZ, PT ;  /* 0x000000ff0500720c */ /* 0x000fe20003f25270 */
[----:B-1----:R-:W-:-:S04]  /*0320*/  IMAD.U32 R12, RZ, RZ, UR4 ;  /* 0x00000004ff0c7e24 */ /* 0x002fc8000f8e00ff */
[----:B------:R-:W-:-:S08]  /*0330*/  IMAD R10, R5, R12, RZ ;  /* 0x0000000c050a7224 */ /* 0x000fd000078e02ff */
[----:B------:R-:W-:Y:S05]  /*0340*/  @!P1 BRA `(.L_x_2) ;  /* 0x0000000800249947 */ /* 0x000fea0003800000 */
[----:B------:R-:W-:Y:S01]  /*0350*/  LOP3.LUT R12, R4, 0x3, RZ, 0xc0, !PT ;  /* 0x00000003040c7812 */ /* 0x000fe200078ec0ff */
[----:B------:R-:W-:Y:S01]  /*0360*/  HFMA2 R32, -RZ, RZ, 0, 0 ;  /* 0x00000000ff207431 */ /* 0x000fe200000001ff */
[----:B------:R-:W-:Y:S02]  /*0370*/  LOP3.LUT R30, R5, 0x7ffffff8, RZ, 0xc0, !PT ;  /* 0x7ffffff8051e7812 */ /* 0x000fe400078ec0ff */
[----:B------:R-:W-:-:S13]  /*0380*/  ISETP.NE.AND P2, PT, R12, 0x1, PT ;  /* 0x000000010c00780c */ /* 0x000fda0003f45270 */
.L_x_9:
[----:B-1----:R-:W1:Y:S01]  /*0390*/  LDC R31, c[0x0][0x398] ;  /* 0x0000e600ff1f7b82 */ /* 0x002e620000000800 */
[----:B------:R-:W-:Y:S01]  /*03a0*/  IMAD R34, R11, R32, R8 ;  /* 0x000000200b227224 */ /* 0x000fe200078e0208 */
[----:B------:R-:W-:Y:S01]  /*03b0*/  BSSY.RECONVERGENT B1, `(.L_x_3) ;  /* 0x0000080000017945 */ /* 0x000fe20003800200 */
[----:B------:R-:W-:-:S05]  /*03c0*/  VIADD R32, R32, 0x1 ;  /* 0x0000000120207836 */ /* 0x000fca0000000000 */
[----:B------:R-:W-:Y:S02]  /*03d0*/  ISETP.NE.AND P3, PT, R32, R9, PT ;  /* 0x000000092000720c */ /* 0x000fe40003f65270 */
[----:B-1----:R-:W-:-:S04]  /*03e0*/  ISETP.GE.AND P1, PT, R34, R31, PT ;  /* 0x0000001f2200720c */ /* 0x002fc80003f26270 */
[----:B------:R-:W-:-:S13]  /*03f0*/  ISETP.LT.OR P1, PT, R34, R5, P1 ;  /* 0x000000052200720c */ /* 0x000fda0000f21670 */
[----:B------:R-:W-:Y:S05]  /*0400*/  @P1 BRA `(.L_x_4) ;  /* 0x0000000400e81947 */ /* 0x000fea0003800000 */
[----:B------:R-:W-:Y:S01]  /*0410*/  ISETP.GE.U32.AND P1, PT, R5, 0x8, PT ;  /* 0x000000080500780c */ /* 0x000fe20003f26070 */
[----:B------:R-:W-:Y:S01]  /*0420*/  IMAD.MOV.U32 R33, RZ, RZ, RZ ;  /* 0x000000ffff217224 */ /* 0x000fe200078e00ff */
[----:B------:R-:W-:-:S11]  /*0430*/  CS2R R28, SRZ ;  /* 0x00000000001c7805 */ /* 0x000fd6000001ff00 */
[----:B------:R-:W-:Y:S05]  /*0440*/  @!P1 BRA `(.L_x_5) ;  /* 0x0000000000b89947 */ /* 0x000fea0003800000 */
[----:B------:R-:W-:Y:S01]  /*0450*/  LOP3.LUT R27, R5, 0x7ffffff8, RZ, 0xc0, !PT ;  /* 0x7ffffff8051b7812 */ /* 0x000fe200078ec0ff */
[----:B------:R-:W-:Y:S01]  /*0460*/  IMAD.MOV.U32 R36, RZ, RZ, R34 ;  /* 0x000000ffff247224 */ /* 0x000fe200078e0022 */
[----:B------:R-:W-:Y:S02]  /*0470*/  MOV R26, R10 ;  /* 0x0000000a001a7202 */ /* 0x000fe40000000f00 */
[----:B------:R-:W-:Y:S01]  /*0480*/  CS2R R28, SRZ ;  /* 0x00000000001c7805 */ /* 0x000fe2000001ff00 */
[----:B------:R-:W-:-:S07]  /*0490*/  IMAD.MOV R27, RZ, RZ, -R27 ;  /* 0x000000ffff1b7224 */ /* 0x000fce00078e0a1b */
.L_x_6:
[----:B------:R-:W1:Y:S08]  /*04a0*/  LDC.64 R18, c[0x0][0x388] ;  /* 0x0000e200ff127b82 */ /* 0x000e700000000a00 */
[----:B------:R-:W2:Y:S01]  /*04b0*/  LDC.64 R12, c[0x0][0x390] ;  /* 0x0000e400ff0c7b82 */ /* 0x000ea20000000a00 */
[----:B-1----:R-:W-:-:S05]  /*04c0*/  IMAD.WIDE.U32 R18, R26, 0x8, R18 ;  /* 0x000000081a127825 */ /* 0x002fca00078e0012 */
[----:B0-----:R-:W3:Y:S01]  /*04d0*/  LDG.E.64 R22, desc[UR6][R18.64] ;  /* 0x0000000612167981 */ /* 0x001ee2000c1e1b00 */
[----:B--2---:R-:W-:-:S03]  /*04e0*/  IMAD.WIDE R12, R36, 0x8, R12 ;  /* 0x00000008240c7825 */ /* 0x004fc600078e020c */
[----:B------:R-:W2:Y:S04]  /*04f0*/  LDG.E.64 R16, desc[UR6][R18.64+0x8] ;  /* 0x0000080612107981 */ /* 0x000ea8000c1e1b00 */
[----:B------:R-:W3:Y:S01]  /*0500*/  LDG.E.64 R20, desc[UR6][R12.64] ;  /* 0x000000060c147981 */ /* 0x000ee2000c1e1b00 */
[----:B------:R-:W-:-:S05]  /*0510*/  IMAD.WIDE.U32 R14, R31, 0x8, R12 ;  /* 0x000000081f0e7825 */ /* 0x000fca00078e000c */
[----:B------:R0:W2:Y:S02]  /*0520*/  LDG.E.64 R12, desc[UR6][R14.64] ;  /* 0x000000060e0c7981 */ /* 0x0000a4000c1e1b00 */
[C---:B0-----:R-:W-:Y:S01]  /*0530*/  IMAD.WIDE.U32 R14, R31.reuse, 0x8, R14 ;  /* 0x000000081f0e7825 */ /* 0x041fe200078e000e */
[----:B---3--:R-:W-:Y:S01]  /*0540*/  DFMA R28, R22, R20, R28 ;  /* 0x00000014161c722b */ /* 0x008fe2000000001c */
[----:B------:R-:W3:Y:S04]  /*0550*/  LDG.E.64 R22, desc[UR6][R18.64+0x10] ;  /* 0x0000100612167981 */ /* 0x000ee8000c1e1b00 */
[----:B------:R-:W3:Y:S01]  /*0560*/  LDG.E.64 R20, desc[UR6][R14.64] ;  /* 0x000000060e147981 */ /* 0x000ee2000c1e1b00 */
[C---:B------:R-:W-:Y:S02]  /*0570*/  IMAD.WIDE.U32 R24, R31.reuse, 0x8, R14 ;  /* 0x000000081f187825 */ /* 0x040fe400078e000e */
[----:B--2---:R-:W-:Y:S01]  /*0580*/  DFMA R28, R16, R12, R28 ;  /* 0x0000000c101c722b */ /* 0x004fe2000000001c */
[----:B------:R-:W2:Y:S04]  /*0590*/  LDG.E.64 R16, desc[UR6][R18.64+0x18] ;  /* 0x0000180612107981 */ /* 0x000ea8000c1e1b00 */
[----:B------:R0:W2:Y:S02]  /*05a0*/  LDG.E.64 R12, desc[UR6][R24.64] ;  /* 0x00000006180c7981 */ /* 0x0000a4000c1e1b00 */
[C---:B0-----:R-:W-:Y:S01]  /*05b0*/  IMAD.WIDE.U32 R24, R31.reuse, 0x8, R24 ;  /* 0x000000081f187825 */ /* 0x041fe200078e0018 */
[----:B---3--:R-:W-:Y:S01]  /*05c0*/  DFMA R28, R22, R20, R28 ;  /* 0x00000014161c722b */ /* 0x008fe2000000001c */
[----:B------:R-:W3:Y:S04]  /*05d0*/  LDG.E.64 R22, desc[UR6][R18.64+0x20] ;  /* 0x0000200612167981 */ /* 0x000ee8000c1e1b00 */
[----:B------:R-:W3:Y:S01]  /*05e0*/  LDG.E.64 R20, desc[UR6][R24.64] ;  /* 0x0000000618147981 */ /* 0x000ee2000c1e1b00 */
[----:B------:R-:W-:-:S02]  /*05f0*/  IMAD.WIDE.U32 R14, R31, 0x8, R24 ;  /* 0x000000081f0e7825 */ /* 0x000fc400078e0018 */
[----:B--2---:R-:W-:Y:S01]  /*0600*/  DFMA R28, R16, R12, R28 ;  /* 0x0000000c101c722b */ /* 0x004fe2000000001c */
[----:B------:R-:W2:Y:S04]  /*0610*/  LDG.E.64 R16, desc[UR6][R18.64+0x28] ;  /* 0x0000280612107981 */ /* 0x000ea8000c1e1b00 */
[----:B------:R0:W2:Y:S02]  /*0620*/  LDG.E.64 R12, desc[UR6][R14.64] ;  /* 0x000000060e0c7981 */ /* 0x0000a4000c1e1b00 */
[----:B0-----:R-:W-:-:S04]  /*0630*/  IMAD.WIDE.U32 R14, R31, 0x8, R14 ;  /* 0x000000081f0e7825 */ /* 0x001fc800078e000e */
[----:B------:R-:W-:-:S06]  /*0640*/  IMAD.WIDE.U32 R24, R31, 0x8, R14 ;  /* 0x000000081f187825 */ /* 0x000fcc00078e000e */
[----:B------:R-:W4:Y:S01]  /*0650*/  LDG.E.64 R24, desc[UR6][R24.64] ;  /* 0x0000000618187981 */ /* 0x000f22000c1e1b00 */
[----:B---3--:R-:W-:-:S03]  /*0660*/  DFMA R28, R22, R20, R28 ;  /* 0x00000014161c722b */ /* 0x008fc6000000001c */
[----:B------:R-:W3:Y:S04]  /*0670*/  LDG.E.64 R22, desc[UR6][R18.64+0x30] ;  /* 0x0000300612167981 */ /* 0x000ee8000c1e1b00 */
[----:B------:R-:W3:Y:S04]  /*0680*/  LDG.E.64 R20, desc[UR6][R14.64] ;  /* 0x000000060e147981 */ /* 0x000ee8000c1e1b00 */
[----:B------:R-:W4:Y:S01]  /*0690*/  LDG.E.64 R18, desc[UR6][R18.64+0x38] ;  /* 0x0000380612127981 */ /* 0x000f22000c1e1b00 */
[----:B------:R-:W-:Y:S01]  /*06a0*/  IADD3 R27, PT, PT, R27, 0x8, RZ ;  /* 0x000000081b1b7810 */ /* 0x000fe20007ffe0ff */
[----:B--2---:R-:W-:-:S03]  /*06b0*/  DFMA R12, R16, R12, R28 ;  /* 0x0000000c100c722b */ /* 0x004fc6000000001c */
[----:B------:R-:W-:Y:S01]  /*06c0*/  ISETP.NE.AND P1, PT, R27, RZ, PT ;  /* 0x000000ff1b00720c */ /* 0x000fe20003f25270 */
[----:B------:R-:W-:Y:S02]  /*06d0*/  VIADD R26, R26, 0x8 ;  /* 0x000000081a1a7836 */ /* 0x000fe40000000000 */
[----:B------:R-:W-:Y:S02]  /*06e0*/  IMAD R36, R31, 0x8, R36 ;  /* 0x000000081f247824 */ /* 0x000fe400078e0224 */
[----:B---3--:R-:W-:-:S08]  /*06f0*/  DFMA R12, R22, R20, R12 ;  /* 0x00000014160c722b */ /* 0x008fd0000000000c */
[----:B----4-:R-:W-:Y:S01]  /*0700*/  DFMA R28, R18, R24, R12 ;  /* 0x00000018121c722b */ /* 0x010fe2000000000c */
[----:B------:R-:W-:Y:S10]  /*0710*/  @P1 BRA `(.L_x_6) ;  /* 0xfffffffc00601947 */ /* 0x000ff4000383ffff */
[----:B------:R-:W-:-:S07]  /*0720*/  MOV R33, R30 ;  /* 0x0000001e00217202 */ /* 0x000fce0000000f00 */
.L_x_5:
[----:B------:R-:W-:-:S13]  /*0730*/  LOP3.LUT P1, RZ, R5, 0x7, RZ, 0xc0, !PT ;  /* 0x0000000705ff7812 */ /* 0x000fda000782c0ff */
[----:B------:R-:W-:Y:S05]  /*0740*/  @!P1 BRA `(.L_x_7) ;  /* 0x0000000000f89947 */ /* 0x000fea0003800000 */
[C---:B------:R-:W-:Y:S01]  /*0750*/  VIADD R12, R0.reuse, 0xffffffff ;  /* 0xffffffff000c7836 */ /* 0x040fe20000000000 */
[----:B------:R-:W-:-:S04]  /*0760*/  LOP3.LUT P4, RZ, R0, 0x3, RZ, 0xc0, !PT ;  /* 0x0000000300ff7812 */ /* 0x000fc8000788c0ff */
[----:B------:R-:W-:-:S13]  /*0770*/  ISETP.GE.U32.AND P1, PT, R12, 0x3, PT ;  /* 0x000000030c00780c */ /* 0x000fda0003f26070 */
[----:B------:R-:W-:Y:S05]  /*0780*/  @!P1 BRA `(.L_x_8) ;  /* 0x00000000006c9947 */ /* 0x000fea0003800000 */
[----:B------:R-:W1:Y:S01]  /*0790*/  LDC.64 R14, c[0x0][0x388] ;  /* 0x0000e200ff0e7b82 */ /* 0x000e620000000a00 */
[C---:B------:R-:W-:Y:S01]  /*07a0*/  IMAD.IADD R17, R10.reuse, 0x1, R33 ;  /* 0x000000010a117824 */ /* 0x040fe200078e0221 */
[----:B------:R-:W-:Y:S01]  /*07b0*/  IADD3 R20, P1, PT, R10, R33, RZ ;  /* 0x000000210a147210 */ /* 0x000fe20007f3e0ff */
[----:B------:R-:W-:-:S05]  /*07c0*/  IMAD R21, R33, R31, R34 ;  /* 0x0000001f21157224 */ /* 0x000fca00078e0222 */
[----:B------:R-:W2:Y:S08]  /*07d0*/  LDC.64 R18, c[0x0][0x390] ;  /* 0x0000e400ff127b82 */ /* 0x000eb00000000a00 */
[----:B------:R-:W3:Y:S01]  /*07e0*/  LDC.64 R12, c[0x0][0x388] ;  /* 0x0000e200ff0c7b82 */ /* 0x000ee20000000a00 */
[----:B-1----:R-:W-:-:S06]  /*07f0*/  IMAD.WIDE.U32 R14, R17, 0x8, R14 ;  /* 0x00000008110e7825 */ /* 0x002fcc00078e000e */
[----:B0-----:R-:W4:Y:S01]  /*0800*/  LDG.E.64 R14, desc[UR6][R14.64] ;  /* 0x000000060e0e7981 */ /* 0x001f22000c1e1b00 */
[----:B--2---:R-:W-:Y:S01]  /*0810*/  IMAD.WIDE R18, R21, 0x8, R18 ;  /* 0x0000000815127825 */ /* 0x004fe200078e0212 */
[----:B------:R-:W-:-:S04]  /*0820*/  IADD3.X R21, PT, PT, RZ, RZ, RZ, P1, !PT ;  /* 0x000000ffff157210 */ /* 0x000fc80000ffe4ff */
[----:B------:R-:W4:Y:S01]  /*0830*/  LDG.E.64 R16, desc[UR6][R18.64] ;  /* 0x0000000612107981 */ /* 0x000f22000c1e1b00 */
[----:B---3--:R-:W-:Y:S01]  /*0840*/  LEA R12, P1, R20, R12, 0x3 ;  /* 0x0000000c140c7211 */ /* 0x008fe200078218ff */
[----:B------:R-:W-:-:S03]  /*0850*/  IMAD.WIDE.U32 R22, R31, 0x8, R18 ;  /* 0x000000081f167825 */ /* 0x000fc600078e0012 */
[----:B------:R-:W-:Y:S02]  /*0860*/  LEA.HI.X R13, R20, R13, R21, 0x3, P1 ;  /* 0x0000000d140d7211 */ /* 0x000fe400008f1c15 */
[----:B------:R-:W2:Y:S01]  /*0870*/  LDG.E.64 R18, desc[UR6][R22.64] ;  /* 0x0000000616127981 */ /* 0x000ea2000c1e1b00 */
[----:B------:R-:W-:-:S03]  /*0880*/  IMAD.WIDE.U32 R26, R31, 0x8, R22 ;  /* 0x000000081f1a7825 */ /* 0x000fc600078e0016 */
[----:B------:R-:W2:Y:S01]  /*0890*/  LDG.E.64 R20, desc[UR6][R12.64+0x8] ;  /* 0x000008060c147981 */ /* 0x000ea2000c1e1b00 */
[----:B------:R-:W-:-:S03]  /*08a0*/  IMAD.WIDE.U32 R24, R31, 0x8, R26 ;  /* 0x000000081f187825 */ /* 0x000fc600078e001a */
[----:B------:R-:W3:Y:S04]  /*08b0*/  LDG.E.64 R36, desc[UR6][R12.64+0x18] ;  /* 0x000018060c247981 */ /* 0x000ee8000c1e1b00 */
[----:B------:R-:W5:Y:S04]  /*08c0*/  LDG.E.64 R22, desc[UR6][R26.64] ;  /* 0x000000061a167981 */ /* 0x000f68000c1e1b00 */
[----:B------:R-:W3:Y:S04]  /*08d0*/  LDG.E.64 R24, desc[UR6][R24.64] ;  /* 0x0000000618187981 */ /* 0x000ee8000c1e1b00 */
[----:B------:R-:W5:Y:S01]  /*08e0*/  LDG.E.64 R26, desc[UR6][R12.64+0x10] ;  /* 0x000010060c1a7981 */ /* 0x000f62000c1e1b00 */
[----:B------:R-:W-:Y:S01]  /*08f0*/  VIADD R33, R33, 0x4 ;  /* 0x0000000421217836 */ /* 0x000fe20000000000 */
[----:B----4-:R-:W-:-:S08]  /*0900*/  DFMA R14, R14, R16, R28 ;  /* 0x000000100e0e722b */ /* 0x010fd0000000001c */
[----:B--2---:R-:W-:-:S08]  /*0910*/  DFMA R14, R20, R18, R14 ;  /* 0x00000012140e722b */ /* 0x004fd0000000000e */
[----:B-----5:R-:W-:-:S08]  /*0920*/  DFMA R14, R26, R22, R14 ;  /* 0x000000161a0e722b */ /* 0x020fd0000000000e */
[----:B---3--:R-:W-:-:S11]  /*0930*/  DFMA R28, R36, R24, R14 ;  /* 0x00000018241c722b */ /* 0x008fd6000000000e */
.L_x_8:
[----:B------:R-:W-:Y:S05]  /*0940*/  @!P4 BRA `(.L_x_7) ;  /* 0x000000000078c947 */ /* 0x000fea0003800000 */
[----:B------:R-:W-:Y:S01]  /*0950*/  LOP3.LUT R14, R4, 0x1, RZ, 0xc0, !PT ;  /* 0x00000001040e7812 */ /* 0x000fe200078ec0ff */
[----:B------:R-:W1:Y:S01]  /*0960*/  @P2 LDC.64 R22, c[0x0][0x388] ;  /* 0x0000e200ff162b82 */ /* 0x000e620000000a00 */
[C---:B------:R-:W-:Y:S01]  /*0970*/  @P2 IMAD.IADD R21, R10.reuse, 0x1, R33 ;  /* 0x000000010a152824 */ /* 0x040fe200078e0221 */
[----:B------:R-:W-:Y:S01]  /*0980*/  @P2 IADD3 R20, P4, PT, R10, R33, RZ ;  /* 0x000000210a142210 */ /* 0x000fe20007f9e0ff */
[C---:B------:R-:W-:Y:S01]  /*0990*/  @P2 IMAD R25, R33.reuse, R31, R34 ;  /* 0x0000001f21192224 */ /* 0x040fe200078e0222 */
[----:B------:R-:W-:Y:S01]  /*09a0*/  ISETP.NE.U32.AND P1, PT, R14, 0x1, PT ;  /* 0x000000010e00780c */ /* 0x000fe20003f25070 */
[----:B------:R-:W-:Y:S01]  /*09b0*/  @P2 VIADD R33, R33, 0x2 ;  /* 0x0000000221212836 */ /* 0x000fe20000000000 */
[----:B------:R-:W-:Y:S02]  /*09c0*/  @P2 IADD3.X R24, PT, PT, RZ, RZ, RZ, P4, !PT ;  /* 0x000000ffff182210 */ /* 0x000fe400027fe4ff */
[----:B------:R-:W2:Y:S08]  /*09d0*/  @P2 LDC.64 R12, c[0x0][0x388] ;  /* 0x0000e200ff0c2b82 */ /* 0x000eb00000000a00 */
[----:B------:R-:W3:Y:S08]  /*09e0*/  @P2 LDC.64 R18, c[0x0][0x390] ;  /* 0x0000e400ff122b82 */ /* 0x000ef00000000a00 */
[----:B------:R-:W4:Y:S01]  /*09f0*/  @!P1 LDC.64 R16, c[0x0][0x388] ;  /* 0x0000e200ff109b82 */ /* 0x000f220000000a00 */
[----:B-1----:R-:W-:-:S06]  /*0a00*/  @P2 IMAD.WIDE.U32 R22, R21, 0x8, R22 ;  /* 0x0000000815162825 */ /* 0x002fcc00078e0016 */
[----:B0-----:R-:W5:Y:S01]  /*0a10*/  @P2 LDG.E.64 R22, desc[UR6][R22.64] ;  /* 0x0000000616162981 */ /* 0x001f62000c1e1b00 */
[----:B------:R-:W0:Y:S01]  /*0a20*/  @!P1 LDC.64 R14, c[0x0][0x390] ;  /* 0x0000e400ff0e9b82 */ /* 0x000e220000000a00 */
[----:B--2---:R-:W-:-:S04]  /*0a30*/  @P2 LEA R12, P5, R20, R12, 0x3 ;  /* 0x0000000c140c2211 */ /* 0x004fc800078a18ff */
[----:B------:R-:W-:Y:S01]  /*0a40*/  @P2 LEA.HI.X R13, R20, R13, R24, 0x3, P5 ;  /* 0x0000000d140d2211 */ /* 0x000fe200028f1c18 */
[----:B---3--:R-:W-:-:S05]  /*0a50*/  @P2 IMAD.WIDE R18, R25, 0x8, R18 ;  /* 0x0000000819122825 */ /* 0x008fca00078e0212 */
[----:B------:R-:W2:Y:S04]  /*0a60*/  @P2 LDG.E.64 R12, desc[UR6][R12.64+0x8] ;  /* 0x000008060c0c2981 */ /* 0x000ea8000c1e1b00 */
[----:B------:R-:W5:Y:S01]  /*0a70*/  @P2 LDG.E.64 R20, desc[UR6][R18.64] ;  /* 0x0000000612142981 */ /* 0x000f62000c1e1b00 */
[----:B------:R-:W-:-:S04]  /*0a80*/  @P2 IMAD.WIDE.U32 R24, R31, 0x8, R18 ;  /* 0x000000081f182825 */ /* 0x000fc800078e0012 */
[----:B------:R-:W-:Y:S02]  /*0a90*/  @!P1 IMAD R31, R33, R31, R34 ;  /* 0x0000001f211f9224 */ /* 0x000fe400078e0222 */
[----:B------:R-:W-:Y:S01]  /*0aa0*/  @!P1 IMAD.IADD R27, R10, 0x1, R33 ;  /* 0x000000010a1b9824 */ /* 0x000fe200078e0221 */
[----:B------:R-:W2:Y:S01]  /*0ab0*/  @P2 LDG.E.64 R24, desc[UR6][R24.64] ;  /* 0x0000000618182981 */ /* 0x000ea2000c1e1b00 */
[----:B0-----:R-:W-:-:S04]  /*0ac0*/  @!P1 IMAD.WIDE R14, R31, 0x8, R14 ;  /* 0x000000081f0e9825 */ /* 0x001fc800078e020e */
[----:B----4-:R-:W-:Y:S02]  /*0ad0*/  @!P1 IMAD.WIDE.U32 R16, R27, 0x8, R16 ;  /* 0x000000081b109825 */ /* 0x010fe400078e0010 */
[----:B------:R-:W3:Y:S04]  /*0ae0*/  @!P1 LDG.E.64 R14, desc[UR6][R14.64] ;  /* 0x000000060e0e9981 */ /* 0x000ee8000c1e1b00 */
[----:B------:R-:W3:Y:S01]  /*0af0*/  @!P1 LDG.E.64 R16, desc[UR6][R16.64] ;  /* 0x0000000610109981 */ /* 0x000ee2000c1e1b00 */
[----:B-----5:R-:W-:-:S08]  /*0b00*/  @P2 DFMA R20, R22, R20, R28 ;  /* 0x000000141614222b */ /* 0x020fd0000000001c */
[----:B--2---:R-:W-:-:S08]  /*0b10*/  @P2 DFMA R28, R12, R24, R20 ;  /* 0x000000180c1c222b */ /* 0x004fd00000000014 */
[----:B---3--:R-:W-:-:S11]  /*0b20*/  @!P1 DFMA R28, R16, R14, R28 ;  /* 0x0000000e101c922b */ /* 0x008fd6000000001c */
.L_x_7:
[----:B------:R-:W1:Y:S01]  /*0b30*/  LDC.64 R12, c[0x0][0x380] ;  /* 0x0000e000ff0c7b82 */ /* 0x000e620000000a00 */
[----:B------:R-:W-:-:S07]  /*0b40*/  IADD3 R17, PT, PT, R10, R34, RZ ;  /* 0x000000220a117210 */ /* 0x000fce0007ffe0ff */
[----:B------:R-:W2:Y:S01]  /*0b50*/  LDC.64 R14, c[0x0][0x390] ;  /* 0x0000e400ff0e7b82 */ /* 0x000ea20000000a00 */
[----:B-1----:R-:W-:-:S06]  /*0b60*/  IMAD.WIDE R12, R17, 0x8, R12 ;  /* 0x00000008110c7825 */ /* 0x002fcc00078e020c */
[----:B0-----:R-:W3:Y:S01]  /*0b70*/  LDG.E.64 R12, desc[UR6][R12.64] ;  /* 0x000000060c0c7981 */ /* 0x001ee2000c1e1b00 */
[----:B--2---:R-:W-:Y:S01]  /*0b80*/  IMAD.WIDE R14, R17, 0x8, R14 ;  /* 0x00000008110e7825 */ /* 0x004fe200078e020e */
[----:B---3--:R-:W-:-:S07]  /*0b90*/  DADD R28, R12, -R28 ;  /* 0x000000000c1c7229 */ /* 0x008fce000000081c */
[----:B------:R1:W-:Y:S04]  /*0ba0*/  STG.E.64 desc[UR6][R14.64], R28 ;  /* 0x0000001c0e007986 */ /* 0x0003e8000c101b06 */
.L_x_4:
[----:B0-----:R-:W-:Y:S05]  /*0bb0*/  BSYNC.RECONVERGENT B1 ;  /* 0x0000000000017941 */ /* 0x001fea0003800200 */
.L_x_3:
[----:B------:R-:W-:Y:S05]  /*0bc0*/  @P3 BRA `(.L_x_9) ;  /* 0xfffffff400f03947 */ /* 0x000fea000383ffff */
[----:B------:R-:W-:Y:S05]  /*0bd0*/  BRA `(.L_x_1) ;  /* 0x0000000400587947 */ /* 0x000fea0003800000 */
.L_x_2:
[----:B------:R-:W-:Y:S01]  /*0be0*/  ISETP.GE.U32.AND P1, PT, R9, 0x4, PT ;  /* 0x000000040900780c */ /* 0x000fe20003f26070 */
[----:B------:R-:W-:-:S12]  /*0bf0*/  IMAD.MOV.U32 R13, RZ, RZ, RZ ;  /* 0x000000ffff0d7224 */ /* 0x000fd800078e00ff */
[----:B------:R-:W-:Y:S05]  /*0c00*/  @!P1 BRA `(.L_x_10) ;  /* 0x0000000000ac9947 */ /* 0x000fea0003800000 */
[----:B------:R-:W-:Y:S01]  /*0c10*/  LOP3.LUT R13, R9, 0x7ffffffc, RZ, 0xc0, !PT ;  /* 0x7ffffffc090d7812 */ /* 0x000fe200078ec0ff */
[----:B------:R-:W1:Y:S01]  /*0c20*/  LDCU UR5, c[0x0][0x398] ;  /* 0x00007300ff0577ac */ /* 0x000e620008000800 */
[----:B------:R-:W-:-:S05]  /*0c30*/  UMOV UR4, URZ ;  /* 0x000000ff00047c82 */ /* 0x000fca0008000000 */
.L_x_11:
[----:B--2---:R-:W-:Y:S02]  /*0c40*/  IMAD R17, R11, UR4, R8 ;  /* 0x000000040b117c24 */ /* 0x004fe4000f8e0208 */
[----:B-1----:R-:W-:-:S05]  /*0c50*/  IMAD.U32 R12, RZ, RZ, UR5 ;  /* 0x00000005ff0c7e24 */ /* 0x002fca000f8e00ff */
[----:B------:R-:W-:-:S13]  /*0c60*/  ISETP.GE.U32.AND P1, PT, R17, R12, PT ;  /* 0x0000000c1100720c */ /* 0x000fda0003f26070 */
[----:B------:R-:W1:Y:S01]  /*0c70*/  @!P1 LDC.64 R14, c[0x0][0x380] ;  /* 0x0000e000ff0e9b82 */ /* 0x000e620000000a00 */
[----:B------:R-:W-:Y:S01]  /*0c80*/  @!P1 IADD3 R21, PT, PT, R10, R17, RZ ;  /* 0x000000110a159210 */ /* 0x000fe20007ffe0ff */
[----:B------:R-:W-:-:S06]  /*0c90*/  IMAD.IADD R23, R17, 0x1, R11 ;  /* 0x0000000111177824 */ /* 0x000fcc00078e020b */
[----:B------:R-:W2:Y:S01]  /*0ca0*/  @!P1 LDC.64 R18, c[0x0][0x390] ;  /* 0x0000e400ff129b82 */ /* 0x000ea20000000a00 */
[----:B-1----:R-:W-:-:S06]  /*0cb0*/  @!P1 IMAD.WIDE R14, R21, 0x8, R14 ;  /* 0x00000008150e9825 */ /* 0x002fcc00078e020e */
[----:B0-----:R-:W3:Y:S01]  /*0cc0*/  @!P1 LDG.E.64 R14, desc[UR6][R14.64] ;  /* 0x000000060e0e9981 */ /* 0x001ee2000c1e1b00 */
[----:B------:R-:W-:Y:S01]  /*0cd0*/  ISETP.GE.U32.AND P2, PT, R23, R12, PT ;  /* 0x0000000c1700720c */ /* 0x000fe20003f46070 */
[----:B--2---:R-:W-:-:S12]  /*0ce0*/  @!P1 IMAD.WIDE R20, R21, 0x8, R18 ;  /* 0x0000000815149825 */ /* 0x004fd800078e0212 */
[----:B------:R-:W0:Y:S01]  /*0cf0*/  @!P2 LDC.64 R16, c[0x0][0x380] ;  /* 0x0000e000ff10ab82 */ /* 0x000e220000000a00 */
[----:B------:R-:W-:-:S04]  /*0d00*/  @!P2 IMAD.IADD R25, R10, 0x1, R23 ;  /* 0x000000010a19a824 */ /* 0x000fc800078e0217 */
[----:B0-----:R-:W-:Y:S01]  /*0d10*/  @!P2 IMAD.WIDE R16, R25, 0x8, R16 ;  /* 0x000000081910a825 */ /* 0x001fe200078e0210 */
[----:B------:R-:W-:Y:S02]  /*0d20*/  IADD3 R29, PT, PT, R23, R11, RZ ;  /* 0x0000000b171d7210 */ /* 0x000fe40007ffe0ff */
[----:B------:R-:W0:Y:S01]  /*0d30*/  @!P2 LDC.64 R22, c[0x0][0x390] ;  /* 0x0000e400ff16ab82 */ /* 0x000e220000000a00 */
[----:B---3--:R1:W-:Y:S04]  /*0d40*/  @!P1 STG.E.64 desc[UR6][R20.64], R14 ;  /* 0x0000000e14009986 */ /* 0x0083e8000c101b06 */
[----:B------:R-:W2:Y:S01]  /*0d50*/  @!P2 LDG.E.64 R16, desc[UR6][R16.64] ;  /* 0x000000061010a981 */ /* 0x000ea2000c1e1b00 */
[----:B------:R-:W-:Y:S01]  /*0d60*/  ISETP.GE.U32.AND P1, PT, R29, R12, PT ;  /* 0x0000000c1d00720c */ /* 0x000fe20003f26070 */
[----:B0-----:R-:W-:-:S12]  /*0d70*/  @!P2 IMAD.WIDE R22, R25, 0x8, R22 ;  /* 0x000000081916a825 */ /* 0x001fd800078e0216 */
[----:B------:R-:W0:Y:S01]  /*0d80*/  @!P1 LDC.64 R18, c[0x0][0x380] ;  /* 0x0000e000ff129b82 */ /* 0x000e220000000a00 */
[----:B------:R-:W-:-:S07]  /*0d90*/  @!P1 IMAD.IADD R27, R10, 0x1, R29 ;  /* 0x000000010a1b9824 */ /* 0x000fce00078e021d */
[----:B-1----:R-:W1:Y:S01]  /*0da0*/  @!P1 LDC.64 R20, c[0x0][0x390] ;  /* 0x0000e400ff149b82 */ /* 0x002e620000000a00 */
[----:B0-----:R-:W-:-:S04]  /*0db0*/  @!P1 IMAD.WIDE R18, R27, 0x8, R18 ;  /* 0x000000081b129825 */ /* 0x001fc800078e0212 */
[----:B------:R-:W-:Y:S01]  /*0dc0*/  IMAD.IADD R25, R29, 0x1, R11 ;  /* 0x000000011d197824 */ /* 0x000fe200078e020b */
[----:B--2---:R0:W-:Y:S04]  /*0dd0*/  @!P2 STG.E.64 desc[UR6][R22.64], R16 ;  /* 0x000000101600a986 */ /* 0x0041e8000c101b06 */
[----:B------:R-:W2:Y:S01]  /*0de0*/  @!P1 LDG.E.64 R18, desc[UR6][R18.64] ;  /* 0x0000000612129981 */ /* 0x000ea2000c1e1b00 */
[----:B------:R-:W-:Y:S01]  /*0df0*/  ISETP.GE.U32.AND P2, PT, R25, R12, PT ;  /* 0x0000000c1900720c */ /* 0x000fe20003f46070 */
[----:B-1----:R-:W-:-:S12]  /*0e00*/  @!P1 IMAD.WIDE R20, R27, 0x8, R20 ;  /* 0x000000081b149825 */ /* 0x002fd800078e0214 */
[----:B------:R-:W1:Y:S01]  /*0e10*/  @!P2 LDC.64 R14, c[0x0][0x380] ;  /* 0x0000e000ff0eab82 */ /* 0x000e620000000a00 */
[----:B------:R-:W-:-:S07]  /*0e20*/  @!P2 IADD3 R25, PT, PT, R10, R25, RZ ;  /* 0x000000190a19a210 */ /* 0x000fce0007ffe0ff */
[----:B0-----:R-:W0:Y:S01]  /*0e30*/  @!P2 LDC.64 R16, c[0x0][0x390] ;  /* 0x0000e400ff10ab82 */ /* 0x001e220000000a00 */
[C---:B-1----:R-:W-:Y:S01]  /*0e40*/  @!P2 IMAD.WIDE R14, R25.reuse, 0x8, R14 ;  /* 0x00000008190ea825 */ /* 0x042fe200078e020e */
[----:B--2---:R2:W-:Y:S05]  /*0e50*/  @!P1 STG.E.64 desc[UR6][R20.64], R18 ;  /* 0x0000001214009986 */ /* 0x0045ea000c101b06 */
[----:B------:R-:W3:Y:S01]  /*0e60*/  @!P2 LDG.E.64 R14, desc[UR6][R14.64] ;  /* 0x000000060e0ea981 */ /* 0x000ee2000c1e1b00 */
[----:B0-----:R-:W-:Y:S01]  /*0e70*/  @!P2 IMAD.WIDE R16, R25, 0x8, R16 ;  /* 0x000000081910a825 */ /* 0x001fe200078e0210 */
[----:B------:R-:W-:-:S06]  /*0e80*/  UIADD3 UR4, UPT, UPT, UR4, 0x4, URZ ;  /* 0x0000000404047890 */ /* 0x000fcc000fffe0ff */
[----:B------:R-:W-:Y:S01]  /*0e90*/  ISETP.NE.AND P1, PT, R13, UR4, PT ;  /* 0x000000040d007c0c */ /* 0x000fe2000bf25270 */
[----:B---3--:R2:W-:-:S12]  /*0ea0*/  @!P2 STG.E.64 desc[UR6][R16.64], R14 ;  /* 0x0000000e1000a986 */ /* 0x0085d8000c101b06 */
[----:B------:R-:W-:Y:S05]  /*0eb0*/  @P1 BRA `(.L_x_11) ;  /* 0xfffffffc00601947 */ /* 0x000fea000383ffff */
.L_x_10:
[----:B------:R-:W-:-:S13]  /*0ec0*/  ISETP.NE.AND P1, PT, R2, RZ, PT ;  /* 0x000000ff0200720c */ /* 0x000fda0003f25270 */
[----:B------:R-:W-:Y:S05]  /*0ed0*/  @!P1 BRA `(.L_x_1) ;  /* 0x0000000000989947 */ /* 0x000fea0003800000 */
[----:B--2---:R-:W-:Y:S01]  /*0ee0*/  IMAD R19, R11, R13, R8 ;  /* 0x0000000d0b137224 */ /* 0x004fe200078e0208 */
[----:B------:R-:W-:Y:S01]  /*0ef0*/  BSSY.RECONVERGENT B1, `(.L_x_12) ;  /* 0x000000b000017945 */ /* 0x000fe20003800200 */
[----:B------:R-:W-:-:S03]  /*0f00*/  ISETP.NE.AND P2, PT, R2, 0x1, PT ;  /* 0x000000010200780c */ /* 0x000fc60003f45270 */
[----:B------:R-:W-:-:S13]  /*0f10*/  ISETP.GE.U32.AND P1, PT, R19, R12, PT ;  /* 0x0000000c1300720c */ /* 0x000fda0003f26070 */
[----:B------:R-:W-:Y:S05]  /*0f20*/  @P1 BRA `(.L_x_13) ;  /* 0x00000000001c1947 */ /* 0x000fea0003800000 */
[----:B------:R-:W1:Y:S01]  /*0f30*/  LDC.64 R14, c[0x0][0x380] ;  /* 0x0000e000ff0e7b82 */ /* 0x000e620000000a00 */
[----:B------:R-:W-:-:S07]  /*0f40*/  IMAD.IADD R13, R10, 0x1, R19 ;  /* 0x000000010a0d7824 */ /* 0x000fce00078e0213 */
[----:B------:R-:W2:Y:S01]  /*0f50*/  LDC.64 R16, c[0x0][0x390] ;  /* 0x0000e400ff107b82 */ /* 0x000ea20000000a00 */
[----:B-1----:R-:W-:-:S06]  /*0f60*/  IMAD.WIDE R14, R13, 0x8, R14 ;  /* 0x000000080d0e7825 */ /* 0x002fcc00078e020e */
[----:B0-----:R-:W3:Y:S01]  /*0f70*/  LDG.E.64 R14, desc[UR6][R14.64] ;  /* 0x000000060e0e7981 */ /* 0x001ee2000c1e1b00 */
[----:B--2---:R-:W-:-:S05]  /*0f80*/  IMAD.WIDE R16, R13, 0x8, R16 ;  /* 0x000000080d107825 */ /* 0x004fca00078e0210 */
[----:B---3--:R1:W-:Y:S02]  /*0f90*/  STG.E.64 desc[UR6][R16.64], R14 ;  /* 0x0000000e10007986 */ /* 0x0083e4000c101b06 */
.L_x_13:
[----:B0-----:R-:W-:Y:S05]  /*0fa0*/  BSYNC.RECONVERGENT B1 ;  /* 0x0000000000017941 */ /* 0x001fea0003800200 */
.L_x_12:
[----:B------:R-:W-:Y:S05]  /*0fb0*/  @!P2 BRA `(.L_x_1) ;  /* 0x000000000060a947 */ /* 0x000fea0003800000 */
[----:B------:R-:W-:Y:S01]  /*0fc0*/  IMAD.IADD R19, R19, 0x1, R11 ;  /* 0x0000000113137824 */ /* 0x000fe200078e020b */
[----:B------:R-:W-:Y:S01]  /*0fd0*/  BSSY.RECONVERGENT B1, `(.L_x_14) ;  /* 0x000000b000017945 */ /* 0x000fe20003800200 */
[----:B------:R-:W-:-:S03]  /*0fe0*/  ISETP.NE.AND P2, PT, R2, 0x2, PT ;  /* 0x000000020200780c */ /* 0x000fc60003f45270 */
[----:B------:R-:W-:-:S13]  /*0ff0*/  ISETP.GE.U32.AND P1, PT, R19, R12, PT ;  /* 0x0000000c1300720c */ /* 0x000fda0003f26070 */
[----:B------:R-:W-:Y:S05]  /*1000*/  @P1 BRA `(.L_x_15) ;  /* 0x00000000001c1947 */ /* 0x000fea0003800000 */
[----:B-1----:R-:W0:Y:S01]  /*1010*/  LDC.64 R14, c[0x0][0x380] ;  /* 0x0000e000ff0e7b82 */ /* 0x002e220000000a00 */
[----:B------:R-:W-:-:S07]  /*1020*/  IADD3 R13, PT, PT, R10, R19, RZ ;  /* 0x000000130a0d7210 */ /* 0x000fce0007ffe0ff */
[----:B------:R-:W1:Y:S01]  /*1030*/  LDC.64 R16, c[0x0][0x390] ;  /* 0x0000e400ff107b82 */ /* 0x000e620000000a00 */
[----:B0-----:R-:W-:-:S06]  /*1040*/  IMAD.WIDE R14, R13, 0x8, R14 ;  /* 0x000000080d0e7825 */ /* 0x001fcc00078e020e */
[----:B------:R-:W2:Y:S01]  /*1050*/  LDG.E.64 R14, desc[UR6][R14.64] ;  /* 0x000000060e0e7981 */ /* 0x000ea2000c1e1b00 */
[----:B-1----:R-:W-:-:S05]  /*1060*/  IMAD.WIDE R16, R13, 0x8, R16 ;  /* 0x000000080d107825 */ /* 0x002fca00078e0210 */
[----:B--2---:R0:W-:Y:S02]  /*1070*/  STG.E.64 desc[UR6][R16.64], R14 ;  /* 0x0000000e10007986 */ /* 0x0041e4000c101b06 */
.L_x_15:
[----:B------:R-:W-:Y:S05]  /*1080*/  BSYNC.RECONVERGENT B1 ;  /* 0x0000000000017941 */ /* 0x000fea0003800200 */
.L_x_14:
[----:B------:R-:W-:Y:S05]  /*1090*/  @!P2 BRA `(.L_x_1) ;  /* 0x000000000028a947 */ /* 0x000fea0003800000 */
[----:B01----:R-:W-:-:S05]  /*10a0*/  IMAD.IADD R17, R19, 0x1, R11 ;  /* 0x0000000113117824 */ /* 0x003fca00078e020b */
[----:B------:R-:W-:-:S13]  /*10b0*/  ISETP.GE.U32.AND P1, PT, R17, R12, PT ;  /* 0x0000000c1100720c */ /* 0x000fda0003f26070 */
[----:B------:R-:W-:Y:S05]  /*10c0*/  @P1 BRA `(.L_x_1) ;  /* 0x00000000001c1947 */ /* 0x000fea0003800000 */
[----:B------:R-:W0:Y:S01]  /*10d0*/  LDC.64 R12, c[0x0][0x380] ;  /* 0x0000e000ff0c7b82 */ /* 0x000e220000000a00 */
[----:B------:R-:W-:-:S07]  /*10e0*/  IMAD.IADD R17, R10, 0x1, R17 ;  /* 0x000000010a117824 */ /* 0x000fce00078e0211 */
[----:B------:R-:W1:Y:S01]  /*10f0*/  LDC.64 R14, c[0x0][0x390] ;  /* 0x0000e400ff0e7b82 */ /* 0x000e620000000a00 */
[----:B0-----:R-:W-:-:S06]  /*1100*/  IMAD.WIDE R12, R17, 0x8, R12 ;  /* 0x00000008110c7825 */ /* 0x001fcc00078e020c */
[----:B------:R-:W2:Y:S01]  /*1110*/  LDG.E.64 R12, desc[UR6][R12.64] ;  /* 0x000000060c0c7981 */ /* 0x000ea2000c1e1b00 */
[----:B-1----:R-:W-:-:S05]  /*1120*/  IMAD.WIDE R14, R17, 0x8, R14 ;  /* 0x00000008110e7825 */ /* 0x002fca00078e020e */
[----:B--2---:R3:W-:Y:S02]  /*1130*/  STG.E.64 desc[UR6][R14.64], R12 ;  /* 0x0000000c0e007986 */ /* 0x0047e4000c101b06 */
.L_x_1:
[----:B0-----:R-:W-:Y:S05]  /*1140*/  BSYNC.RECONVERGENT B0 ;  /* 0x0000000000007941 */ /* 0x001fea0003800200 */
.L_x_0:
[----:B------:R-:W0:Y:S01]  /*1150*/  LDC R35, c[0x0][0x398] ;  /* 0x0000e600ff237b82 */ /* 0x000e220000000800 */
[C---:B------:R-:W-:Y:S01]  /*1160*/  ISETP.GE.AND P1, PT, R6.reuse, R5, PT ;  /* 0x000000050600720c */ /* 0x040fe20003f26270 */
[----:B------:R-:W-:Y:S03]  /*1170*/  BSSY.RECONVERGENT B0, `(.L_x_16) ;  /* 0x0000083000007945 */ /* 0x000fe60003800200 */
[----:B0-----:R-:W-:-:S04]  /*1180*/  ISETP.LT.AND P1, PT, R6, R35, P1 ;  /* 0x000000230600720c */ /* 0x001fc80000f21270 */
[----:B------:R-:W-:-:S13]  /*1190*/  ISETP.GT.AND P1, PT, R7, -0x1, P1 ;  /* 0xffffffff0700780c */ /* 0x000fda0000f24270 */
[----:B------:R-:W-:Y:S05]  /*11a0*/  @!P1 BRA `(.L_x_17) ;  /* 0x0000000400fc9947 */ /* 0x000fea0003800000 */
[----:B------:R-:W-:Y:S02]  /*11b0*/  ISETP.NE.AND P2, PT, R5, RZ, PT ;  /* 0x000000ff0500720c */ /* 0x000fe40003f45270 */
[----:B-123--:R-:W-:-:S11]  /*11c0*/  CS2R R14, SRZ ;  /* 0x00000000000e7805 */ /* 0x00efd6000001ff00 */
[----:B------:R-:W-:Y:S05]  /*11d0*/  @!P2 BRA `(.L_x_18) ;  /* 0x0000000400d0a947 */ /* 0x000fea0003800000 */
[C---:B------:R-:W-:Y:S01]  /*11e0*/  IADD3 R10, PT, PT, R5.reuse, -0x1, RZ ;  /* 0xffffffff050a7810 */ /* 0x040fe20007ffe0ff */
[----:B------:R-:W-:Y:S01]  /*11f0*/  IMAD.MOV.U32 R37, RZ, RZ, RZ ;  /* 0x000000ffff257224 */ /* 0x000fe200078e00ff */
[----:B------:R-:W-:Y:S02]  /*1200*/  CS2R R14, SRZ ;  /* 0x00000000000e7805 */ /* 0x000fe4000001ff00 */
[----:B------:R-:W-:Y:S01]  /*1210*/  ISETP.GE.U32.AND P2, PT, R10, 0x7, PT ;  /* 0x000000070a00780c */ /* 0x000fe20003f46070 */
[----:B------:R-:W-:-:S12]  /*1220*/  IMAD R10, R5, R35, RZ ;  /* 0x00000023050a7224 */ /* 0x000fd800078e02ff */
[----:B------:R-:W-:Y:S05]  /*1230*/  @!P2 BRA `(.L_x_19) ;  /* 0x0000000000b0a947 */ /* 0x000fea0003800000 */
[----:B------:R-:W-:Y:S01]  /*1240*/  CS2R R14, SRZ ;  /* 0x00000000000e7805 */ /* 0x000fe2000001ff00 */
[----:B------:R-:W-:-:S06]  /*1250*/  UMOV UR4, URZ ;  /* 0x000000ff00047c82 */ /* 0x000fcc0008000000 */
.L_x_20:
[----:B------:R-:W0:Y:S01]  /*1260*/  LDC.64 R36, c[0x0][0x388] ;  /* 0x0000e200ff247b82 */ /* 0x000e220000000a00 */
[----:B------:R-:W-:Y:S01]  /*1270*/  IADD3 R17, PT, PT, R10, UR4, RZ ;  /* 0x000000040a117c10 */ /* 0x000fe2000fffe0ff */
[----:B------:R-:W-:-:S06]  /*1280*/  IMAD R19, R35, UR4, R6 ;  /* 0x0000000423137c24 */ /* 0x000fcc000f8e0206 */
[----:B------:R-:W1:Y:S01]  /*1290*/  LDC.64 R12, c[0x0][0x390] ;  /* 0x0000e400ff0c7b82 */ /* 0x000e620000000a00 */
[----:B0-----:R-:W-:-:S05]  /*12a0*/  IMAD.WIDE.U32 R36, R17, 0x8, R36 ;  /* 0x0000000811247825 */ /* 0x001fca00078e0024 */
[----:B------:R-:W2:Y:S01]  /*12b0*/  LDG.E.64 R22, desc[UR6][R36.64] ;  /* 0x0000000624167981 */ /* 0x000ea2000c1e1b00 */
[----:B-1----:R-:W-:-:S03]  /*12c0*/  IMAD.WIDE R12, R19, 0x8, R12 ;  /* 0x00000008130c7825 */ /* 0x002fc600078e020c */
[----:B------:R-:W3:Y:S04]  /*12d0*/  LDG.E.64 R16, desc[UR6][R36.64+0x10] ;  /* 0x0000100624107981 */ /* 0x000ee8000c1e1b00 */
[----:B------:R-:W2:Y:S01]  /*12e0*/  LDG.E.64 R20, desc[UR6][R12.64] ;  /* 0x000000060c147981 */ /* 0x000ea2000c1e1b00 */
[----:B------:R-:W-:-:S03]  /*12f0*/  IMAD.WIDE.U32 R24, R35, 0x8, R12 ;  /* 0x0000000823187825 */ /* 0x000fc600078e000c */
[----:B------:R-:W4:Y:S04]  /*1300*/  LDG.E.64 R30, desc[UR6][R36.64+0x18] ;  /* 0x00001806241e7981 */ /* 0x000f28000c1e1b00 */
[----:B------:R0:W5:Y:S04]  /*1310*/  LDG.E.64 R18, desc[UR6][R24.64] ;  /* 0x0000000618127981 */ /* 0x000168000c1e1b00 */
[----:B------:R-:W5:Y:S01]  /*1320*/  LDG.E.64 R12, desc[UR6][R36.64+0x8] ;  /* 0x00000806240c7981 */ /* 0x000f62000c1e1b00 */
[----:B0-----:R-:W-:-:S05]  /*1330*/  IMAD.WIDE.U32 R24, R35, 0x8, R24 ;  /* 0x0000000823187825 */ /* 0x001fca00078e0018 */
[----:B------:R-:W3:Y:S01]  /*1340*/  LDG.E.64 R32, desc[UR6][R24.64] ;  /* 0x0000000618207981 */ /* 0x000ee2000c1e1b00 */
[----:B------:R-:W-:-:S05]  /*1350*/  IMAD.WIDE.U32 R26, R35, 0x8, R24 ;  /* 0x00000008231a7825 */ /* 0x000fca00078e0018 */
[----:B------:R0:W4:Y:S01]  /*1360*/  LDG.E.64 R28, desc[UR6][R26.64] ;  /* 0x000000061a1c7981 */ /* 0x000122000c1e1b00 */
[----:B--2---:R-:W-:Y:S01]  /*1370*/  DFMA R14, R22, R20, R14 ;  /* 0x00000014160e722b */ /* 0x004fe2000000000e */
[----:B------:R-:W-:-:S07]  /*1380*/  IMAD.WIDE.U32 R22, R35, 0x8, R26 ;  /* 0x0000000823167825 */ /* 0x000fce00078e001a */
[----:B-----5:R-:W-:Y:S01]  /*1390*/  DFMA R18, R12, R18, R14 ;  /* 0x000000120c12722b */ /* 0x020fe2000000000e */
[----:B------:R-:W2:Y:S01]  /*13a0*/  LDG.E.64 R12, desc[UR6][R36.64+0x20] ;  /* 0x00002006240c7981 */ /* 0x000ea2000c1e1b00 */
[----:B------:R-:W-:-:S03]  /*13b0*/  IMAD.WIDE.U32 R20, R35, 0x8, R22 ;  /* 0x0000000823147825 */ /* 0x000fc600078e0016 */
[----:B------:R-:W2:Y:S03]  /*13c0*/  LDG.E.64 R14, desc[UR6][R22.64] ;  /* 0x00000006160e7981 */ /* 0x000ea6000c1e1b00 */
[----:B---3--:R-:W-:Y:S01]  /*13d0*/  DFMA R32, R16, R32, R18 ;  /* 0x000000201020722b */ /* 0x008fe20000000012 */
[----:B------:R-:W3:Y:S04]  /*13e0*/  LDG.E.64 R16, desc[UR6][R36.64+0x28] ;  /* 0x0000280624107981 */ /* 0x000ee8000c1e1b00 */
[----:B------:R-:W3:Y:S01]  /*13f0*/  LDG.E.64 R18, desc[UR6][R20.64] ;  /* 0x0000000614127981 */ /* 0x000ee2000c1e1b00 */
[----:B------:R-:W-:-:S05]  /*1400*/  IMAD.WIDE.U32 R24, R35, 0x8, R20 ;  /* 0x0000000823187825 */ /* 0x000fca00078e0014 */
[----:B------:R-:W5:Y:S01]  /*1410*/  LDG.E.64 R22, desc[UR6][R24.64] ;  /* 0x0000000618167981 */ /* 0x000f62000c1e1b00 */
[----:B0-----:R-:W-:-:S03]  /*1420*/  IMAD.WIDE.U32 R26, R35, 0x8, R24 ;  /* 0x00000008231a7825 */ /* 0x001fc600078e0018 */
[----:B------:R-:W5:Y:S04]  /*1430*/  LDG.E.64 R20, desc[UR6][R36.64+0x30] ;  /* 0x0000300624147981 */ /* 0x000f68000c1e1b00 */
[----:B------:R-:W5:Y:S04]  /*1440*/  LDG.E.64 R26, desc[UR6][R26.64] ;  /* 0x000000061a1a7981 */ /* 0x000f68000c1e1b00 */
[----:B------:R-:W5:Y:S01]  /*1450*/  LDG.E.64 R24, desc[UR6][R36.64+0x38] ;  /* 0x0000380624187981 */ /* 0x000f62000c1e1b00 */
[----:B----4-:R-:W-:Y:S01]  /*1460*/  DFMA R28, R30, R28, R32 ;  /* 0x0000001c1e1c722b */ /* 0x010fe20000000020 */
[----:B------:R-:W-:-:S07]  /*1470*/  UIADD3 UR4, UPT, UPT, UR4, 0x8, URZ ;  /* 0x0000000804047890 */ /* 0x000fce000fffe0ff */
[----:B--2---:R-:W-:-:S08]  /*1480*/  DFMA R12, R12, R14, R28 ;  /* 0x0000000e0c0c722b */ /* 0x004fd0000000001c */
[----:B---3--:R-:W-:Y:S01]  /*1490*/  DFMA R12, R16, R18, R12 ;  /* 0x00000012100c722b */ /* 0x008fe2000000000c */
[----:B------:R-:W-:-:S04]  /*14a0*/  LOP3.LUT R16, R5, 0x7ffffff8, RZ, 0xc0, !PT ;  /* 0x7ffffff805107812 */ /* 0x000fc800078ec0ff */
[----:B------:R-:W-:-:S03]  /*14b0*/  ISETP.NE.AND P2, PT, R16, UR4, PT ;  /* 0x0000000410007c0c */ /* 0x000fc6000bf45270 */
[----:B-----5:R-:W-:-:S08]  /*14c0*/  DFMA R12, R20, R22, R12 ;  /* 0x00000016140c722b */ /* 0x020fd0000000000c */
[----:B------:R-:W-:Y:S02]  /*14d0*/  DFMA R14, R24, R26, R12 ;  /* 0x0000001a180e722b */ /* 0x000fe4000000000c */
[----:B------:R-:W-:Y:S09]  /*14e0*/  @P2 BRA `(.L_x_20) ;  /* 0xfffffffc005c2947 */ /* 0x000ff2000383ffff */
[----:B------:R-:W-:-:S07]  /*14f0*/  IMAD.MOV.U32 R37, RZ, RZ, R16 ;  /* 0x000000ffff257224 */ /* 0x000fce00078e0010 */
.L_x_19:
[----:B------:R-:W-:-:S13]  /*1500*/  LOP3.LUT P2, RZ, R5, 0x7, RZ, 0xc0, !PT ;  /* 0x0000000705ff7812 */ /* 0x000fda000784c0ff */
[----:B------:R-:W-:Y:S05]  /*1510*/  @!P2 BRA `(.L_x_18) ;  /* 0x000000040000a947 */ /* 0x000fea0003800000 */
[C---:B------:R-:W-:Y:S02]  /*1520*/  IADD3 R12, PT, PT, R0.reuse, -0x1, RZ ;  /* 0xffffffff000c7810 */ /* 0x040fe40007ffe0ff */
[----:B------:R-:W-:Y:S02]  /*1530*/  LOP3.LUT P3, RZ, R0, 0x3, RZ, 0xc0, !PT ;  /* 0x0000000300ff7812 */ /* 0x000fe4000786c0ff */
[----:B------:R-:W-:-:S13]  /*1540*/  ISETP.GE.U32.AND P2, PT, R12, 0x3, PT ;  /* 0x000000030c00780c */ /* 0x000fda0003f46070 */
[----:B------:R-:W-:Y:S05]  /*1550*/  @!P2 BRA `(.L_x_21) ;  /* 0x00000000006ca947 */ /* 0x000fea0003800000 */
[----:B------:R-:W0:Y:S01]  /*1560*/  LDC.64 R28, c[0x0][0x388] ;  /* 0x0000e200ff1c7b82 */ /* 0x000e220000000a00 */
[C---:B------:R-:W-:Y:S01]  /*1570*/  IMAD.IADD R17, R10.reuse, 0x1, R37 ;  /* 0x000000010a117824 */ /* 0x040fe200078e0225 */
[----:B------:R-:W-:Y:S01]  /*1580*/  IADD3 R16, P2, PT, R10, R37, RZ ;  /* 0x000000250a107210 */ /* 0x000fe20007f5e0ff */
[----:B------:R-:W-:-:S05]  /*1590*/  IMAD R19, R37, R35, R6 ;  /* 0x0000002325137224 */ /* 0x000fca00078e0206 */
[----:B------:R-:W1:Y:S08]  /*15a0*/  LDC.64 R12, c[0x0][0x390] ;  /* 0x0000e400ff0c7b82 */ /* 0x000e700000000a00 */
[----:B------:R-:W2:Y:S01]  /*15b0*/  LDC.64 R30, c[0x0][0x388] ;  /* 0x0000e200ff1e7b82 */ /* 0x000ea20000000a00 */
[----:B0-----:R-:W-:Y:S01]  /*15c0*/  IMAD.WIDE.U32 R28, R17, 0x8, R28 ;  /* 0x00000008111c7825 */ /* 0x001fe200078e001c */
[----:B------:R-:W-:-:S05]  /*15d0*/  IADD3.X R17, PT, PT, RZ, RZ, RZ, P2, !PT ;  /* 0x000000ffff117210 */ /* 0x000fca00017fe4ff */
[----:B------:R-:W3:Y:S01]  /*15e0*/  LDG.E.64 R28, desc[UR6][R28.64] ;  /* 0x000000061c1c7981 */ /* 0x000ee2000c1e1b00 */
[----:B-1----:R-:W-:-:S05]  /*15f0*/  IMAD.WIDE R12, R19, 0x8, R12 ;  /* 0x00000008130c7825 */ /* 0x002fca00078e020c */
[----:B------:R-:W3:Y:S01]  /*1600*/  LDG.E.64 R26, desc[UR6][R12.64] ;  /* 0x000000060c1a7981 */ /* 0x000ee2000c1e1b00 */
[----:B--2---:R-:W-:Y:S01]  /*1610*/  LEA R30, P2, R16, R30, 0x3 ;  /* 0x0000001e101e7211 */ /* 0x004fe200078418ff */
[----:B------:R-:W-:-:S03]  /*1620*/  IMAD.WIDE.U32 R32, R35, 0x8, R12 ;  /* 0x0000000823207825 */ /* 0x000fc600078e000c */
[----:B------:R-:W-:Y:S02]  /*1630*/  LEA.HI.X R31, R16, R31, R17, 0x3, P2 ;  /* 0x0000001f101f7211 */ /* 0x000fe400010f1c11 */
[----:B------:R0:W2:Y:S04]  /*1640*/  LDG.E.64 R12, desc[UR6][R32.64] ;  /* 0x00000006200c7981 */ /* 0x0000a8000c1e1b00 */
[----:B------:R-:W2:Y:S04]  /*1650*/  LDG.E.64 R24, desc[UR6][R30.64+0x8] ;  /* 0x000008061e187981 */ /* 0x000ea8000c1e1b00 */
[----:B------:R-:W4:Y:S01]  /*1660*/  LDG.E.64 R18, desc[UR6][R30.64+0x10] ;  /* 0x000010061e127981 */ /* 0x000f22000c1e1b00 */
[----:B0-----:R-:W-:-:S03]  /*1670*/  IMAD.WIDE.U32 R32, R35, 0x8, R32 ;  /* 0x0000000823207825 */ /* 0x001fc600078e0020 */
[----:B------:R-:W5:Y:S04]  /*1680*/  LDG.E.64 R20, desc[UR6][R30.64+0x18] ;  /* 0x000018061e147981 */ /* 0x000f68000c1e1b00 */
[----:B------:R-:W4:Y:S01]  /*1690*/  LDG.E.64 R16, desc[UR6][R32.64] ;  /* 0x0000000620107981 */ /* 0x000f22000c1e1b00 */
[----:B------:R-:W-:-:S06]  /*16a0*/  IMAD.WIDE.U32 R22, R35, 0x8, R32 ;  /* 0x0000000823167825 */ /* 0x000fcc00078e0020 */
[----:B------:R-:W5:Y:S01]  /*16b0*/  LDG.E.64 R22, desc[UR6][R22.64] ;  /* 0x0000000616167981 */ /* 0x000f62000c1e1b00 */
[----:B------:R-:W-:Y:S01]  /*16c0*/  VIADD R37, R37, 0x4 ;  /* 0x0000000425257836 */ /* 0x000fe20000000000 */
[----:B---3--:R-:W-:-:S08]  /*16d0*/  DFMA R26, R28, R26, R14 ;  /* 0x0000001a1c1a722b */ /* 0x008fd0000000000e */
[----:B--2---:R-:W-:-:S08]  /*16e0*/  DFMA R12, R24, R12, R26 ;  /* 0x0000000c180c722b */ /* 0x004fd0000000001a */
[----:B----4-:R-:W-:-:S08]  /*16f0*/  DFMA R12, R18, R16, R12 ;  /* 0x00000010120c722b */ /* 0x010fd0000000000c */
[----:B-----5:R-:W-:-:S11]  /*1700*/  DFMA R14, R20, R22, R12 ;  /* 0x00000016140e722b */ /* 0x020fd6000000000c */
.L_x_21:
[----:B------:R-:W-:Y:S05]  /*1710*/  @!P3 BRA `(.L_x_18) ;  /* 0x000000000080b947 */ /* 0x000fea0003800000 */
[----:B------:R-:W-:-:S04]  /*1720*/  LOP3.LUT R12, R4, 0x3, RZ, 0xc0, !PT ;  /* 0x00000003040c7812 */ /* 0x000fc800078ec0ff */
[----:B------:R-:W-:Y:S02]  /*1730*/  ISETP.NE.AND P2, PT, R12, 0x1, PT ;  /* 0x000000010c00780c */ /* 0x000fe40003f45270 */
[----:B------:R-:W-:-:S04]  /*1740*/  LOP3.LUT R12, R4, 0x1, RZ, 0xc0, !PT ;  /* 0x00000001040c7812 */ /* 0x000fc800078ec0ff */
[----:B------:R-:W-:-:S07]  /*1750*/  ISETP.NE.U32.AND P4, PT, R12, 0x1, PT ;  /* 0x000000010c00780c */ /* 0x000fce0003f85070 */
[----:B------:R-:W0:Y:S01]  /*1760*/  @P2 LDC.64 R24, c[0x0][0x388] ;  /* 0x0000e200ff182b82 */ /* 0x000e220000000a00 */
[C---:B------:R-:W-:Y:S01]  /*1770*/  @P2 IADD3 R21, PT, PT, R10.reuse, R37, RZ ;  /* 0x000000250a152210 */ /* 0x040fe20007ffe0ff */
[C---:B------:R-:W-:Y:S01]  /*1780*/  @P2 IMAD R27, R37.reuse, R35, R6 ;  /* 0x00000023251b2224 */ /* 0x040fe200078e0206 */
[----:B------:R-:W-:Y:S02]  /*1790*/  @P2 IADD3 R26, P3, PT, R10, R37, RZ ;  /* 0x000000250a1a2210 */ /* 0x000fe40007f7e0ff */
[----:B------:R-:W-:-:S03]  /*17a0*/  @P2 IADD3 R37, PT, PT, R37, 0x2, RZ ;  /* 0x0000000225252810 */ /* 0x000fc60007ffe0ff */
[----:B------:R-:W1:Y:S08]  /*17b0*/  @P2 LDC.64 R22, c[0x0][0x390] ;  /* 0x0000e400ff162b82 */ /* 0x000e700000000a00 */
[----:B------:R-:W2:Y:S08]  /*17c0*/  @P2 LDC.64 R12, c[0x0][0x388] ;  /* 0x0000e200ff0c2b82 */ /* 0x000eb00000000a00 */
[----:B------:R-:W3:Y:S01]  /*17d0*/  @!P4 LDC.64 R18, c[0x0][0x388] ;  /* 0x0000e200ff12cb82 */ /* 0x000ee20000000a00 */
[----:B0-----:R-:W-:-:S06]  /*17e0*/  @P2 IMAD.WIDE.U32 R24, R21, 0x8, R24 ;  /* 0x0000000815182825 */ /* 0x001fcc00078e0018 */
[----:B------:R-:W4:Y:S01]  /*17f0*/  @P2 LDG.E.64 R24, desc[UR6][R24.64] ;  /* 0x0000000618182981 */ /* 0x000f22000c1e1b00 */
[----:B------:R-:W0:Y:S01]  /*1800*/  @!P4 LDC.64 R16, c[0x0][0x390] ;  /* 0x0000e400ff10cb82 */ /* 0x000e220000000a00 */
[----:B-1----:R-:W-:-:S04]  /*1810*/  @P2 IMAD.WIDE R22, R27, 0x8, R22 ;  /* 0x000000081b162825 */ /* 0x002fc800078e0216 */
[----:B------:R-:W-:Y:S01]  /*1820*/  @P2 IMAD.X R27, RZ, RZ, RZ, P3 ;  /* 0x000000ffff1b2224 */ /* 0x000fe200018e06ff */
[----:B------:R-:W4:Y:S01]  /*1830*/  @P2 LDG.E.64 R20, desc[UR6][R22.64] ;  /* 0x0000000616142981 */ /* 0x000f22000c1e1b00 */
[----:B--2---:R-:W-:-:S04]  /*1840*/  @P2 LEA R12, P3, R26, R12, 0x3 ;  /* 0x0000000c1a0c2211 */ /* 0x004fc800078618ff */
[----:B------:R-:W-:Y:S01]  /*1850*/  @P2 LEA.HI.X R13, R26, R13, R27, 0x3, P3 ;  /* 0x0000000d1a0d2211 */ /* 0x000fe200018f1c1b */
[----:B------:R-:W-:-:S04]  /*1860*/  @P2 IMAD.WIDE.U32 R26, R35, 0x8, R22 ;  /* 0x00000008231a2825 */ /* 0x000fc800078e0016 */
[----:B------:R-:W-:Y:S01]  /*1870*/  @!P4 IMAD.IADD R29, R10, 0x1, R37 ;  /* 0x000000010a1dc824 */ /* 0x000fe200078e0225 */
[----:B------:R-:W2:Y:S01]  /*1880*/  @P2 LDG.E.64 R12, desc[UR6][R12.64+0x8] ;  /* 0x000008060c0c2981 */ /* 0x000ea2000c1e1b00 */
[----:B------:R-:W-:-:S03]  /*1890*/  @!P4 IMAD R37, R37, R35, R6 ;  /* 0x000000232525c224 */ /* 0x000fc600078e0206 */
[----:B------:R-:W2:Y:S01]  /*18a0*/  @P2 LDG.E.64 R26, desc[UR6][R26.64] ;  /* 0x000000061a1a2981 */ /* 0x000ea2000c1e1b00 */
[----:B---3--:R-:W-:-:S04]  /*18b0*/  @!P4 IMAD.WIDE.U32 R18, R29, 0x8, R18 ;  /* 0x000000081d12c825 */ /* 0x008fc800078e0012 */
[----:B0-----:R-:W-:Y:S02]  /*18c0*/  @!P4 IMAD.WIDE R16, R37, 0x8, R16 ;  /* 0x000000082510c825 */ /* 0x001fe400078e0210 */
[----:B------:R-:W3:Y:S04]  /*18d0*/  @!P4 LDG.E.64 R18, desc[UR6][R18.64] ;  /* 0x000000061212c981 */ /* 0x000ee8000c1e1b00 */
[----:B------:R-:W3:Y:S01]  /*18e0*/  @!P4 LDG.E.64 R16, desc[UR6][R16.64] ;  /* 0x000000061010c981 */ /* 0x000ee2000c1e1b00 */
[----:B----4-:R-:W-:-:S08]  /*18f0*/  @P2 DFMA R20, R24, R20, R14 ;  /* 0x000000141814222b */ /* 0x010fd0000000000e */
[----:B--2---:R-:W-:-:S08]  /*1900*/  @P2 DFMA R14, R12, R26, R20 ;  /* 0x0000001a0c0e222b */ /* 0x004fd00000000014 */
[----:B---3--:R-:W-:-:S11]  /*1910*/  @!P4 DFMA R14, R18, R16, R14 ;  /* 0x00000010120ec22b */ /* 0x008fd6000000000e */
.L_x_18:
[----:B------:R-:W0:Y:S01]  /*1920*/  LDC.64 R12, c[0x0][0x380] ;  /* 0x0000e000ff0c7b82 */ /* 0x000e220000000a00 */
[----:B------:R-:W-:-:S07]  /*1930*/  IMAD R19, R5, R35, R6 ;  /* 0x0000002305137224 */ /* 0x000fce00078e0206 */
[----:B------:R-:W1:Y:S01]  /*1940*/  LDC.64 R16, c[0x0][0x390] ;  /* 0x0000e400ff107b82 */ /* 0x000e620000000a00 */
[----:B0-----:R-:W-:-:S06]  /*1950*/  IMAD.WIDE R12, R19, 0x8, R12 ;  /* 0x00000008130c7825 */ /* 0x001fcc00078e020c */
[----:B------:R-:W2:Y:S01]  /*1960*/  LDG.E.64 R12, desc[UR6][R12.64] ;  /* 0x000000060c0c7981 */ /* 0x000ea2000c1e1b00 */
[----:B-1----:R-:W-:Y:S01]  /*1970*/  IMAD.WIDE R16, R19, 0x8, R16 ;  /* 0x0000000813107825 */ /* 0x002fe200078e0210 */
[----:B--2---:R-:W-:-:S07]  /*1980*/  DADD R14, R12, -R14 ;  /* 0x000000000c0e7229 */ /* 0x004fce000000080e */
[----:B------:R0:W-:Y:S04]  /*1990*/  STG.E.64 desc[UR6][R16.64], R14 ;  /* 0x0000000e10007986 */ /* 0x0001e8000c101b06 */
.L_x_17:
[----:B------:R-:W-:Y:S05]  /*19a0*/  BSYNC.RECONVERGENT B0 ;  /* 0x0000000000007941 */ /* 0x000fea0003800200 */
.L_x_16:
[----:B------:R-:W-:Y:S06]  /*19b0*/  BAR.SYNC.DEFER_BLOCKING 0x0 ;  /* 0x0000000000007b1d */ /* 0x000fec0000010000 */
[----:B------:R-:W-:Y:S04]  /*19c0*/  BSSY.RECONVERGENT B0, `(.L_x_22) ;  /* 0x00001c2000007945 */ /* 0x000fe80003800200 */
[----:B------:R-:W-:Y:S05]  /*19d0*/  @!P0 BRA `(.L_x_23) ;  /* 0x0000001c00008947 */ /* 0x000fea0003800000 */
[----:B--2---:R-:W2:Y:S01]  /*19e0*/  LDC.64 R20, c[0x0][0x390] ;  /* 0x0000e400ff147b82 */ /* 0x004ea20000000a00 */
[C---:B------:R-:W-:Y:S01]  /*19f0*/  ISETP.NE.AND P2, PT, R5.reuse, RZ, PT ;  /* 0x000000ff0500720c */ /* 0x040fe20003f45270 */
[----:B------:R-:W-:-:S06]  /*1a00*/  IMAD R35, R5, R35, R5 ;  /* 0x0000002305237224 */ /* 0x000fcc00078e0205 */
[----:B------:R-:W4:Y:S01]  /*1a10*/  LDC.64 R18, c[0x0][0x388] ;  /* 0x0000e200ff127b82 */ /* 0x000f220000000a00 */
[----:B--2---:R-:W-:-:S04]  /*1a20*/  IMAD.WIDE.U32 R20, R35, 0x8, R20 ;  /* 0x0000000823147825 */ /* 0x004fc800078e0014 */
[----:B----4-:R-:W-:Y:S01]  /*1a30*/  IMAD.WIDE.U32 R18, R35, 0x8, R18 ;  /* 0x0000000823127825 */ /* 0x010fe200078e0012 */
[----:B------:R-:W-:Y:S06]  /*1a40*/  @!P2 BRA `(.L_x_24) ;  /* 0x00000008007ca947 */ /* 0x000fec0003800000 */
[----:B------:R-:W-:Y:S02]  /*1a50*/  LOP3.LUT R30, R4, 0x3, RZ, 0xc0, !PT ;  /* 0x00000003041e7812 */ /* 0x000fe400078ec0ff */
[----:B------:R-:W-:-:S07]  /*1a60*/  MOV R32, RZ ;  /* 0x000000ff00207202 */ /* 0x000fce0000000f00 */
.L_x_33:
[----:B--2---:R-:W2:Y:S01]  /*1a70*/  LDC R10, c[0x0][0x398] ;  /* 0x0000e600ff0a7b82 */ /* 0x004ea20000000800 */
[----:B------:R-:W-:Y:S01]  /*1a80*/  IMAD R31, R11, R32, R8 ;  /* 0x000000200b1f7224 */ /* 0x000fe200078e0208 */
[----:B------:R-:W-:Y:S01]  /*1a90*/  BSSY.RECONVERGENT B2, `(.L_x_25) ;  /* 0x0000098000027945 */ /* 0x000fe20003800200 */
[----:B------:R-:W-:-:S05]  /*1aa0*/  VIADD R32, R32, 0x1 ;  /* 0x0000000120207836 */ /* 0x000fca0000000000 */
[----:B------:R-:W-:Y:S02]  /*1ab0*/  ISETP.NE.AND P3, PT, R32, R9, PT ;  /* 0x000000092000720c */ /* 0x000fe40003f65270 */
[----:B--2---:R-:W-:-:S04]  /*1ac0*/  ISETP.GE.AND P2, PT, R31, R10, PT ;  /* 0x0000000a1f00720c */ /* 0x004fc80003f46270 */
[----:B------:R-:W-:-:S13]  /*1ad0*/  ISETP.LT.OR P2, PT, R31, R5, P2 ;  /* 0x000000051f00720c */ /* 0x000fda0001741670 */
[----:B----4-:R-:W-:Y:S05]  /*1ae0*/  @P2 BRA `(.L_x_26) ;  /* 0x0000000800482947 */ /* 0x010fea0003800000 */
[----:B------:R-:W-:-:S13]  /*1af0*/  ISETP.NE.AND P2, PT, R5, R31, PT ;  /* 0x0000001f0500720c */ /* 0x000fda0003f45270 */
[----:B---3--:R-:W-:Y:S01]  /*1b00*/  @!P2 MOV R12, 0x0 ;  /* 0x00000000000ca802 */ /* 0x008fe20000000f00 */
[----:B------:R-:W-:-:S05]  /*1b10*/  @!P2 IMAD.MOV.U32 R13, RZ, RZ, 0x3ff00000 ;  /* 0x3ff00000ff0da424 */ /* 0x000fca00078e00ff */
[----:B------:R2:W-:Y:S01]  /*1b20*/  @!P2 STG.E.64 desc[UR6][R18.64], R12 ;  /* 0x0000000c1200a986 */ /* 0x0005e2000c101b06 */
[----:B------:R-:W-:Y:S05]  /*1b30*/  @!P2 BRA `(.L_x_26) ;  /* 0x000000080034a947 */ /* 0x000fea0003800000 */
[----:B------:R-:W-:Y:S01]  /*1b40*/  ISETP.GE.U32.AND P2, PT, R5, 0x8, PT ;  /* 0x000000080500780c */ /* 0x000fe20003f46070 */
[----:B------:R-:W-:Y:S01]  /*1b50*/  HFMA2 R35, -RZ, RZ, 0, 0 ;  /* 0x00000000ff237431 */ /* 0x000fe200000001ff */
[----:B--2---:R-:W-:-:S11]  /*1b60*/  CS2R R12, SRZ ;  /* 0x00000000000c7805 */ /* 0x004fd6000001ff00 */
[----:B------:R-:W-:Y:S05]  /*1b70*/  @!P2 BRA `(.L_x_27) ;  /* 0x0000000000cca947 */ /* 0x000fea0003800000 */
[----:B------:R-:W-:Y:S01]  /*1b80*/  CS2R R12, SRZ ;  /* 0x00000000000c7805 */ /* 0x000fe2000001ff00 */
[----:B------:R-:W-:-:S06]  /*1b90*/  UMOV UR4, URZ ;  /* 0x000000ff00047c82 */ /* 0x000fcc0008000000 */
.L_x_28:
[----:B01----:R-:W0:Y:S01]  /*1ba0*/  LDC.64 R16, c[0x0][0x388] ;  /* 0x0000e200ff107b82 */ /* 0x003e220000000a00 */
[----:B------:R-:W-:Y:S02]  /*1bb0*/  IMAD R23, R31, R10, UR4 ;  /* 0x000000041f177e24 */ /* 0x000fe4000f8e020a */
[----:B------:R-:W-:-:S05]  /*1bc0*/  IMAD R25, R10, UR4, R5 ;  /* 0x000000040a197c24 */ /* 0x000fca000f8e0205 */
[----:B------:R-:W1:Y:S01]  /*1bd0*/  LDC.64 R14, c[0x0][0x390] ;  /* 0x0000e400ff0e7b82 */ /* 0x000e620000000a00 */
[----:B0-----:R-:W-:-:S05]  /*1be0*/  IMAD.WIDE R16, R23, 0x8, R16 ;  /* 0x0000000817107825 */ /* 0x001fca00078e0210 */
[----:B------:R-:W2:Y:S01]  /*1bf0*/  LDG.E.64 R22, desc[UR6][R16.64] ;  /* 0x0000000610167981 */ /* 0x000ea2000c1e1b00 */
[----:B-1----:R-:W-:-:S03]  /*1c00*/  IMAD.WIDE.U32 R36, R25, 0x8, R14 ;  /* 0x0000000819247825 */ /* 0x002fc600078e000e */
[----:B------:R-:W3:Y:S04]  /*1c10*/  LDG.E.64 R26, desc[UR6][R16.64+0x8] ;  /* 0x00000806101a7981 */ /* 0x000ee8000c1e1b00 */
[----:B------:R-:W2:Y:S01]  /*1c20*/  LDG.E.64 R28, desc[UR6][R36.64] ;  /* 0x00000006241c7981 */ /* 0x000ea2000c1e1b00 */
[----:B------:R-:W-:-:S04]  /*1c30*/  IMAD.IADD R25, R25, 0x1, R10 ;  /* 0x0000000119197824 */ /* 0x000fc800078e020a */
[C---:B------:R-:W-:Y:S01]  /*1c40*/  IMAD.WIDE.U32 R34, R25.reuse, 0x8, R14 ;  /* 0x0000000819227825 */ /* 0x040fe200078e000e */
[----:B------:R-:W-:-:S05]  /*1c50*/  IADD3 R33, PT, PT, R25, R10, RZ ;  /* 0x0000000a19217210 */ /* 0x000fca0007ffe0ff */
[----:B------:R-:W-:-:S06]  /*1c60*/  IMAD.WIDE.U32 R24, R33, 0x8, R14 ;  /* 0x0000000821187825 */ /* 0x000fcc00078e000e */
[----:B------:R-:W4:Y:S01]  /*1c70*/  LDG.E.64 R24, desc[UR6][R24.64] ;  /* 0x0000000618187981 */ /* 0x000f22000c1e1b00 */
[----:B--2---:R-:W-:-:S03]  /*1c80*/  DFMA R28, R22, R28, R12 ;  /* 0x0000001c161c722b */ /* 0x004fc6000000000c */
[----:B------:R0:W3:Y:S04]  /*1c90*/  LDG.E.64 R22, desc[UR6][R34.64] ;  /* 0x0000000622167981 */ /* 0x0000e8000c1e1b00 */
[----:B------:R-:W4:Y:S01]  /*1ca0*/  LDG.E.64 R12, desc[UR6][R16.64+0x10] ;  /* 0x00001006100c7981 */ /* 0x000f22000c1e1b00 */
[----:B------:R-:W-:-:S04]  /*1cb0*/  IMAD.IADD R33, R33, 0x1, R10 ;  /* 0x0000000121217824 */ /* 0x000fc800078e020a */
[C---:B------:R-:W-:Y:S01]  /*1cc0*/  IMAD.WIDE.U32 R36, R33.reuse, 0x8, R14 ;  /* 0x0000000821247825 */ /* 0x040fe200078e000e */
[----:B------:R-:W-:-:S05]  /*1cd0*/  IADD3 R33, PT, PT, R33, R10, RZ ;  /* 0x0000000a21217210 */ /* 0x000fca0007ffe0ff */
[C---:B0-----:R-:W-:Y:S01]  /*1ce0*/  IMAD.WIDE.U32 R34, R33.reuse, 0x8, R14 ;  /* 0x0000000821227825 */ /* 0x041fe200078e000e */
[----:B---3--:R-:W-:Y:S01]  /*1cf0*/  DFMA R22, R26, R22, R28 ;  /* 0x000000161a16722b */ /* 0x008fe2000000001c */
[----:B------:R-:W2:Y:S04]  /*1d00*/  LDG.E.64 R26, desc[UR6][R36.64] ;  /* 0x00000006241a7981 */ /* 0x000ea8000c1e1b00 */
[----:B------:R-:W3:Y:S03]  /*1d10*/  LDG.E.64 R28, desc[UR6][R34.64] ;  /* 0x00000006221c7981 */ /* 0x000ee6000c1e1b00 */
[----:B----4-:R-:W-:Y:S02]  /*1d20*/  DFMA R24, R12, R24, R22 ;  /* 0x000000180c18722b */ /* 0x010fe40000000016 */
[----:B------:R-:W2:Y:S04]  /*1d30*/  LDG.E.64 R22, desc[UR6][R16.64+0x18] ;  /* 0x0000180610167981 */ /* 0x000ea8000c1e1b00 */
[----:B------:R-:W3:Y:S04]  /*1d40*/  LDG.E.64 R12, desc[UR6][R16.64+0x20] ;  /* 0x00002006100c7981 */ /* 0x000ee8000c1e1b00 */
[----:B------:R-:W4:Y:S01]  /*1d50*/  LDG.E.64 R34, desc[UR6][R16.64+0x38] ;  /* 0x0000380610227981 */ /* 0x000f22000c1e1b00 */
[----:B--2---:R-:W-:Y:S01]  /*1d60*/  DFMA R26, R22, R26, R24 ;  /* 0x0000001a161a722b */ /* 0x004fe20000000018 */
[----:B------:R-:W-:-:S04]  /*1d70*/  IMAD.IADD R23, R33, 0x1, R10 ;  /* 0x0000000121177824 */ /* 0x000fc800078e020a */
[C-C-:B------:R-:W-:Y:S01]  /*1d80*/  IMAD.WIDE.U32 R24, R23.reuse, 0x8, R14.reuse ;  /* 0x0000000817187825 */ /* 0x140fe200078e000e */
[----:B------:R-:W-:Y:S02]  /*1d90*/  IADD3 R23, PT, PT, R23, R10, RZ ;  /* 0x0000000a17177210 */ /* 0x000fe40007ffe0ff */
[----:B---3--:R-:W-:Y:S02]  /*1da0*/  DFMA R28, R12, R28, R26 ;  /* 0x0000001c0c1c722b */ /* 0x008fe4000000001a */
[----:B------:R-:W2:Y:S04]  /*1db0*/  LDG.E.64 R26, desc[UR6][R16.64+0x28] ;  /* 0x00002806101a7981 */ /* 0x000ea8000c1e1b00 */
[----:B------:R-:W2:Y:S01]  /*1dc0*/  LDG.E.64 R24, desc[UR6][R24.64] ;  /* 0x0000000618187981 */ /* 0x000ea2000c1e1b00 */
[----:B------:R-:W-:-:S04]  /*1dd0*/  IMAD.WIDE.U32 R36, R23, 0x8, R14 ;  /* 0x0000000817247825 */ /* 0x000fc800078e000e */
[----:B------:R-:W-:Y:S01]  /*1de0*/  IMAD.IADD R33, R23, 0x1, R10 ;  /* 0x0000000117217824 */ /* 0x000fe200078e020a */
[----:B------:R-:W3:Y:S04]  /*1df0*/  LDG.E.64 R12, desc[UR6][R36.64] ;  /* 0x00000006240c7981 */ /* 0x000ee8000c1e1b00 */
[----:B------:R-:W3:Y:S01]  /*1e00*/  LDG.E.64 R22, desc[UR6][R16.64+0x30] ;  /* 0x0000300610167981 */ /* 0x000ee2000c1e1b00 */
[----:B------:R-:W-:-:S06]  /*1e10*/  IMAD.WIDE.U32 R14, R33, 0x8, R14 ;  /* 0x00000008210e7825 */ /* 0x000fcc00078e000e */
[----:B------:R-:W4:Y:S01]  /*1e20*/  LDG.E.64 R14, desc[UR6][R14.64] ;  /* 0x000000060e0e7981 */ /* 0x000f22000c1e1b00 */
[----:B------:R-:W-:Y:S01]  /*1e30*/  UIADD3 UR4, UPT, UPT, UR4, 0x8, URZ ;  /* 0x0000000804047890 */ /* 0x000fe2000fffe0ff */
[----:B--2---:R-:W-:-:S08]  /*1e40*/  DFMA R26, R26, R24, R28 ;  /* 0x000000181a1a722b */ /* 0x004fd0000000001c */
[----:B---3--:R-:W-:Y:S01]  /*1e50*/  DFMA R12, R22, R12, R26 ;  /* 0x0000000c160c722b */ /* 0x008fe2000000001a */
[----:B------:R-:W-:-:S04]  /*1e60*/  LOP3.LUT R22, R5, 0x7ffffff8, RZ, 0xc0, !PT ;  /* 0x7ffffff805167812 */ /* 0x000fc800078ec0ff */
[----:B------:R-:W-:-:S03]  /*1e70*/  ISETP.NE.AND P2, PT, R22, UR4, PT ;  /* 0x0000000416007c0c */ /* 0x000fc6000bf45270 */
[----:B----4-:R-:W-:-:S10]  /*1e80*/  DFMA R12, R34, R14, R12 ;  /* 0x0000000e220c722b */ /* 0x010fd4000000000c */
[----:B------:R-:W-:Y:S05]  /*1e90*/  @P2 BRA `(.L_x_28) ;  /* 0xfffffffc00402947 */ /* 0x000fea000383ffff */
[----:B------:R-:W-:-:S07]  /*1ea0*/  MOV R35, R22 ;  /* 0x0000001600237202 */ /* 0x000fce0000000f00 */
.L_x_27:
[----:B------:R-:W-:-:S13]  /*1eb0*/  LOP3.LUT P2, RZ, R5, 0x7, RZ, 0xc0, !PT ;  /* 0x0000000705ff7812 */ /* 0x000fda000784c0ff */
[----:B------:R-:W-:Y:S05]  /*1ec0*/  @!P2 BRA `(.L_x_29) ;  /* 0x0000000000e4a947 */ /* 0x000fea0003800000 */
[C---:B01----:R-:W-:Y:S01]  /*1ed0*/  VIADD R14, R0.reuse, 0xffffffff ;  /* 0xffffffff000e7836 */ /* 0x043fe20000000000 */
[----:B------:R-:W-:-:S04]  /*1ee0*/  LOP3.LUT P4, RZ, R0, 0x3, RZ, 0xc0, !PT ;  /* 0x0000000300ff7812 */ /* 0x000fc8000788c0ff */
[----:B------:R-:W-:-:S13]  /*1ef0*/  ISETP.GE.U32.AND P2, PT, R14, 0x3, PT ;  /* 0x000000030e00780c */ /* 0x000fda0003f46070 */
[----:B------:R-:W-:Y:S05]  /*1f00*/  @!P2 BRA `(.L_x_30) ;  /* 0x000000000064a947 */ /* 0x000fea0003800000 */
[----:B------:R-:W0:Y:S01]  /*1f10*/  LDC.64 R14, c[0x0][0x388] ;  /* 0x0000e200ff0e7b82 */ /* 0x000e220000000a00 */
[-C--:B------:R-:W-:Y:S02]  /*1f20*/  IMAD R23, R31, R10.reuse, R35 ;  /* 0x0000000a1f177224 */ /* 0x080fe400078e0223 */
[----:B------:R-:W-:-:S05]  /*1f30*/  IMAD R25, R35, R10, R5 ;  /* 0x0000000a23197224 */ /* 0x000fca00078e0205 */
[----:B------:R-:W1:Y:S01]  /*1f40*/  LDC.64 R16, c[0x0][0x390] ;  /* 0x0000e400ff107b82 */ /* 0x000e620000000a00 */
[----:B0-----:R-:W-:-:S05]  /*1f50*/  IMAD.WIDE R14, R23, 0x8, R14 ;  /* 0x00000008170e7825 */ /* 0x001fca00078e020e */
[----:B------:R-:W2:Y:S01]  /*1f60*/  LDG.E.64 R22, desc[UR6][R14.64] ;  /* 0x000000060e167981 */ /* 0x000ea2000c1e1b00 */
[----:B-1----:R-:W-:-:S05]  /*1f70*/  IMAD.WIDE.U32 R36, R25, 0x8, R16 ;  /* 0x0000000819247825 */ /* 0x002fca00078e0010 */
[----:B------:R-:W2:Y:S01]  /*1f80*/  LDG.E.64 R28, desc[UR6][R36.64] ;  /* 0x00000006241c7981 */ /* 0x000ea2000c1e1b00 */
[----:B------:R-:W-:-:S05]  /*1f90*/  IADD3 R27, PT, PT, R25, R10, RZ ;  /* 0x0000000a191b7210 */ /* 0x000fca0007ffe0ff */
[C---:B------:R-:W-:Y:S01]  /*1fa0*/  IMAD.WIDE.U32 R24, R27.reuse, 0x8, R16 ;  /* 0x000000081b187825 */ /* 0x040fe200078e0010 */
[----:B------:R-:W3:Y:S05]  /*1fb0*/  LDG.E.64 R36, desc[UR6][R14.64+0x18] ;  /* 0x000018060e247981 */ /* 0x000eea000c1e1b00 */
[----:B------:R-:W4:Y:S01]  /*1fc0*/  LDG.E.64 R24, desc[UR6][R24.64] ;  /* 0x0000000618187981 */ /* 0x000f22000c1e1b00 */
[----:B--2---:R-:W-:Y:S01]  /*1fd0*/  DFMA R28, R22, R28, R12 ;  /* 0x0000001c161c722b */ /* 0x004fe2000000000c */
[----:B------:R-:W-:Y:S02]  /*1fe0*/  IMAD.IADD R13, R27, 0x1, R10 ;  /* 0x000000011b0d7824 */ /* 0x000fe400078e020a */
[----:B------:R-:W4:Y:S03]  /*1ff0*/  LDG.E.64 R26, desc[UR6][R14.64+0x8] ;  /* 0x000008060e1a7981 */ /* 0x000f26000c1e1b00 */
[C---:B------:R-:W-:Y:S01]  /*2000*/  IADD3 R23, PT, PT, R13.reuse, R10, RZ ;  /* 0x0000000a0d177210 */ /* 0x040fe20007ffe0ff */
[----:B------:R-:W-:-:S04]  /*2010*/  IMAD.WIDE.U32 R12, R13, 0x8, R16 ;  /* 0x000000080d0c7825 */ /* 0x000fc800078e0010 */
[----:B------:R-:W-:Y:S02]  /*2020*/  IMAD.WIDE.U32 R16, R23, 0x8, R16 ;  /* 0x0000000817107825 */ /* 0x000fe400078e0010 */
[----:B------:R-:W2:Y:S04]  /*2030*/  LDG.E.64 R12, desc[UR6][R12.64] ;  /* 0x000000060c0c7981 */ /* 0x000ea8000c1e1b00 */
[----:B------:R-:W2:Y:S04]  /*2040*/  LDG.E.64 R22, desc[UR6][R14.64+0x10] ;  /* 0x000010060e167981 */ /* 0x000ea8000c1e1b00 */
[----:B------:R-:W3:Y:S01]  /*2050*/  LDG.E.64 R16, desc[UR6][R16.64] ;  /* 0x0000000610107981 */ /* 0x000ee2000c1e1b00 */
[----:B------:R-:W-:Y:S01]  /*2060*/  VIADD R35, R35, 0x4 ;  /* 0x0000000423237836 */ /* 0x000fe20000000000 */
[----:B----4-:R-:W-:-:S08]  /*2070*/  DFMA R24, R26, R24, R28 ;  /* 0x000000181a18722b */ /* 0x010fd0000000001c */
[----:B--2---:R-:W-:-:S08]  /*2080*/  DFMA R22, R22, R12, R24 ;  /* 0x0000000c1616722b */ /* 0x004fd00000000018 */
[----:B---3--:R-:W-:-:S11]  /*2090*/  DFMA R12, R36, R16, R22 ;  /* 0x00000010240c722b */ /* 0x008fd60000000016 */
.L_x_30:
[----:B------:R-:W-:Y:S05]  /*20a0*/  @!P4 BRA `(.L_x_29) ;  /* 0x00000000006cc947 */ /* 0x000fea0003800000 */
[----:B------:R-:W-:Y:S02]  /*20b0*/  ISETP.NE.AND P2, PT, R30, 0x1, PT ;  /* 0x000000011e00780c */ /* 0x000fe40003f45270 */
[----:B------:R-:W-:-:S04]  /*20c0*/  LOP3.LUT R14, R4, 0x1, RZ, 0xc0, !PT ;  /* 0x00000001040e7812 */ /* 0x000fc800078ec0ff */
[----:B------:R-:W-:-:S07]  /*20d0*/  ISETP.NE.U32.AND P4, PT, R14, 0x1, PT ;  /* 0x000000010e00780c */ /* 0x000fce0003f85070 */
[----:B------:R-:W0:Y:S01]  /*20e0*/  @P2 LDC.64 R22, c[0x0][0x390] ;  /* 0x0000e400ff162b82 */ /* 0x000e220000000a00 */
[-C--:B------:R-:W-:Y:S02]  /*20f0*/  @P2 IMAD R27, R35, R10.reuse, R5 ;  /* 0x0000000a231b2224 */ /* 0x080fe400078e0205 */
[-C--:B------:R-:W-:Y:S02]  /*2100*/  @P2 IMAD R25, R31, R10.reuse, R35 ;  /* 0x0000000a1f192224 */ /* 0x080fe400078e0223 */
[----:B------:R-:W-:Y:S01]  /*2110*/  @P2 VIADD R35, R35, 0x2 ;  /* 0x0000000223232836 */ /* 0x000fe20000000000 */
[C---:B------:R-:W-:Y:S02]  /*2120*/  @P2 IADD3 R29, PT, PT, R27.reuse, R10, RZ ;  /* 0x0000000a1b1d2210 */ /* 0x040fe40007ffe0ff */
[----:B------:R-:W1:Y:S08]  /*2130*/  @P2 LDC.64 R36, c[0x0][0x388] ;  /* 0x0000e200ff242b82 */ /* 0x000e700000000a00 */
[----:B------:R-:W2:Y:S08]  /*2140*/  @!P4 LDC.64 R16, c[0x0][0x388] ;  /* 0x0000e200ff10cb82 */ /* 0x000eb00000000a00 */
[----:B------:R-:W3:Y:S01]  /*2150*/  @!P4 LDC.64 R14, c[0x0][0x390] ;  /* 0x0000e400ff0ecb82 */ /* 0x000ee20000000a00 */
[----:B0-----:R-:W-:-:S04]  /*2160*/  @P2 IMAD.WIDE.U32 R26, R27, 0x8, R22 ;  /* 0x000000081b1a2825 */ /* 0x001fc800078e0016 */
[----:B------:R-:W-:Y:S02]  /*2170*/  @P2 IMAD.WIDE.U32 R22, R29, 0x8, R22 ;  /* 0x000000081d162825 */ /* 0x000fe400078e0016 */
[----:B------:R-:W4:Y:S02]  /*2180*/  @P2 LDG.E.64 R26, desc[UR6][R26.64] ;  /* 0x000000061a1a2981 */ /* 0x000f24000c1e1b00 */
[----:B-1----:R-:W-:Y:S02]  /*2190*/  @P2 IMAD.WIDE R36, R25, 0x8, R36 ;  /* 0x0000000819242825 */ /* 0x002fe400078e0224 */
[----:B------:R-:W5:Y:S04]  /*21a0*/  @P2 LDG.E.64 R22, desc[UR6][R22.64] ;  /* 0x0000000616162981 */ /* 0x000f68000c1e1b00 */
[----:B------:R-:W4:Y:S01]  /*21b0*/  @P2 LDG.E.64 R28, desc[UR6][R36.64] ;  /* 0x00000006241c2981 */ /* 0x000f22000c1e1b00 */
[----:B------:R-:W-:-:S02]  /*21c0*/  @!P4 IMAD R33, R31, R10, R35 ;  /* 0x0000000a1f21c224 */ /* 0x000fc400078e0223 */
[----:B------:R-:W-:Y:S01]  /*21d0*/  @!P4 IMAD R35, R35, R10, R5 ;  /* 0x0000000a2323c224 */ /* 0x000fe200078e0205 */
[----:B------:R-:W5:Y:S01]  /*21e0*/  @P2 LDG.E.64 R24, desc[UR6][R36.64+0x8] ;  /* 0x0000080624182981 */ /* 0x000f62000c1e1b00 */
[----:B--2---:R-:W-:-:S04]  /*21f0*/  @!P4 IMAD.WIDE R16, R33, 0x8, R16 ;  /* 0x000000082110c825 */ /* 0x004fc800078e0210 */
[----:B---3--:R-:W-:Y:S02]  /*2200*/  @!P4 IMAD.WIDE.U32 R14, R35, 0x8, R14 ;  /* 0x00000008230ec825 */ /* 0x008fe400078e000e */
[----:B------:R-:W2:Y:S04]  /*2210*/  @!P4 LDG.E.64 R16, desc[UR6][R16.64] ;  /* 0x000000061010c981 */ /* 0x000ea8000c1e1b00 */
[----:B------:R-:W2:Y:S01]  /*2220*/  @!P4 LDG.E.64 R14, desc[UR6][R14.64] ;  /* 0x000000060e0ec981 */ /* 0x000ea2000c1e1b00 */
[----:B----4-:R-:W-:-:S08]  /*2230*/  @P2 DFMA R28, R28, R26, R12 ;  /* 0x0000001a1c1c222b */ /* 0x010fd0000000000c */
[----:B-----5:R-:W-:-:S08]  /*2240*/  @P2 DFMA R12, R24, R22, R28 ;  /* 0x00000016180c222b */ /* 0x020fd0000000001c */
[----:B--2---:R-:W-:-:S11]  /*2250*/  @!P4 DFMA R12, R16, R14, R12 ;  /* 0x0000000e100cc22b */ /* 0x004fd6000000000c */
.L_x_29:
[----:B01----:R-:W2:Y:S01]  /*2260*/  LDG.E.64 R14, desc[UR6][R20.64] ;  /* 0x00000006140e7981 */ /* 0x003ea2000c1e1b00 */
[----:B------:R-:W0:Y:S01]  /*2270*/  LDC.64 R16, c[0x0][0x380] ;  /* 0x0000e000ff107b82 */ /* 0x000e220000000a00 */
[----:B------:R-:W-:-:S04]  /*2280*/  IMAD R31, R31, R10, R5 ;  /* 0x0000000a1f1f7224 */ /* 0x000fc800078e0205 */
[----:B0-----:R-:W-:-:S05]  /*2290*/  IMAD.WIDE R26, R31, 0x8, R16 ;  /* 0x000000081f1a7825 */ /* 0x001fca00078e0210 */
[----:B------:R-:W3:Y:S01]  /*22a0*/  LDG.E.64 R22, desc[UR6][R26.64] ;  /* 0x000000061a167981 */ /* 0x000ee2000c1e1b00 */
[----:B------:R-:W-:Y:S01]  /*22b0*/  MOV R24, 0x1 ;  /* 0x0000000100187802 */ /* 0x000fe20000000f00 */
[----:B------:R-:W-:Y:S01]  /*22c0*/  BSSY.RECONVERGENT B3, `(.L_x_31) ;  /* 0x0000011000037945 */ /* 0x000fe20003800200 */
[----:B--2---:R-:W0:Y:S04]  /*22d0*/  MUFU.RCP64H R25, R15 ;  /* 0x0000000f00197308 */ /* 0x004e280000001800 */
[----:B0-----:R-:W-:-:S08]  /*22e0*/  DFMA R16, -R14, R24, 1 ;  /* 0x3ff000000e10742b */ /* 0x001fd00000000118 */
[----:B------:R-:W-:Y:S02]  /*22f0*/  DFMA R16, R16, R16, R16 ;  /* 0x000000101010722b */ /* 0x000fe40000000010 */
[----:B---3--:R-:W-:-:S06]  /*2300*/  DADD R12, R22, -R12 ;  /* 0x00000000160c7229 */ /* 0x008fcc000000080c */
[----:B------:R-:W-:-:S04]  /*2310*/  DFMA R16, R24, R16, R24 ;  /* 0x000000101810722b */ /* 0x000fc80000000018 */
[----:B------:R-:W-:-:S04]  /*2320*/  FSETP.GEU.AND P4, PT, |R13|, 6.5827683646048100446e-37, PT ;  /* 0x036000000d00780b */ /* 0x000fc80003f8e200 */
[----:B------:R-:W-:-:S08]  /*2330*/  DFMA R24, -R14, R16, 1 ;  /* 0x3ff000000e18742b */ /* 0x000fd00000000110 */
[----:B------:R-:W-:-:S08]  /*2340*/  DFMA R24, R16, R24, R16 ;  /* 0x000000181018722b */ /* 0x000fd00000000010 */
[----:B------:R-:W-:-:S08]  /*2350*/  DMUL R22, R12, R24 ;  /* 0x000000180c167228 */ /* 0x000fd00000000000 */
[----:B------:R-:W-:-:S08]  /*2360*/  DFMA R16, -R14, R22, R12 ;  /* 0x000000160e10722b */ /* 0x000fd0000000010c */
[----:B------:R-:W-:-:S10]  /*2370*/  DFMA R16, R24, R16, R22 ;  /* 0x000000101810722b */ /* 0x000fd40000000016 */
[----:B------:R-:W-:-:S05]  /*2380*/  FFMA R10, RZ, R15, R17 ;  /* 0x0000000fff0a7223 */ /* 0x000fca0000000011 */
[----:B------:R-:W-:-:S13]  /*2390*/  FSETP.GT.AND P2, PT, |R10|, 1.469367938527859385e-39, PT ;  /* 0x001000000a00780b */ /* 0x000fda0003f44200 */
[----:B------:R-:W-:Y:S05]  /*23a0*/  @P2 BRA P4, `(.L_x_32) ;  /* 0x0000000000082947 */ /* 0x000fea0002000000 */
[----:B------:R-:W-:-:S07]  /*23b0*/  MOV R10, 0x23d0 ;  /* 0x000023d0000a7802 */ /* 0x000fce0000000f00 */
[----:B------:R-:W-:Y:S05]  /*23c0*/  CALL.REL.NOINC `($__internal_0_$__cuda_sm20_div_rn_f64_full) ;  /* 0x0000001c004c7944 */ /* 0x000fea0003c00000 */
.L_x_32:
[----:B------:R-:W-:Y:S05]  /*23d0*/  BSYNC.RECONVERGENT B3 ;  /* 0x0000000000037941 */ /* 0x000fea0003800200 */
.L_x_31:
[----:B------:R-:W0:Y:S02]  /*23e0*/  LDC.64 R12, c[0x0][0x388] ;  /* 0x0000e200ff0c7b82 */ /* 0x000e240000000a00 */
[----:B0-----:R-:W-:-:S05]  /*23f0*/  IMAD.WIDE R12, R31, 0x8, R12 ;  /* 0x000000081f0c7825 */ /* 0x001fca00078e020c */
[----:B------:R4:W-:Y:S02]  /*2400*/  STG.E.64 desc[UR6][R12.64], R16 ;  /* 0x000000100c007986 */ /* 0x0009e4000c101b06 */
.L_x_26:
[----:B------:R-:W-:Y:S05]  /*2410*/  BSYNC.RECONVERGENT B2 ;  /* 0x0000000000027941 */ /* 0x000fea0003800200 */
.L_x_25:
[----:B------:R-:W-:Y:S05]  /*2420*/  @P3 BRA `(.L_x_33) ;  /* 0xfffffff400903947 */ /* 0x000fea000383ffff */
[----:B------:R-:W-:Y:S05]  /*2430*/  BRA `(.L_x_23) ;  /* 0x0000001000687947 */ /* 0x000fea0003800000 */
.L_x_24:
[----:B------:R-:W-:Y:S01]  /*2440*/  ISETP.GE.U32.AND P2, PT, R9, 0x4, PT ;  /* 0x000000040900780c */ /* 0x000fe20003f46070 */
[----:B------:R-:W-:-:S12]  /*2450*/  IMAD.MOV.U32 R32, RZ, RZ, RZ ;  /* 0x000000ffff207224 */ /* 0x000fd800078e00ff */
[----:B------:R-:W-:Y:S05]  /*2460*/  @!P2 BRA `(.L_x_34) ;  /* 0x000000080074a947 */ /* 0x000fea0003800000 */
[----:B------:R-:W-:-:S07]  /*2470*/  MOV R30, RZ ;  /* 0x000000ff001e7202 */ /* 0x000fce0000000f00 */
.L_x_55:
[----:B--2---:R-:W2:Y:S01]  /*2480*/  LDC R31, c[0x0][0x398] ;  /* 0x0000e600ff1f7b82 */ /* 0x004ea20000000800 */
[----:B------:R-:W-:Y:S01]  /*2490*/  IMAD R32, R11, R30, R8 ;  /* 0x0000001e0b207224 */ /* 0x000fe200078e0208 */
[----:B------:R-:W-:Y:S04]  /*24a0*/  BSSY.RECONVERGENT B2, `(.L_x_35) ;  /* 0x0000023000027945 */ /* 0x000fe80003800200 */
[----:B--2---:R-:W-:-:S13]  /*24b0*/  ISETP.GE.U32.AND P2, PT, R32, R31, PT ;  /* 0x0000001f2000720c */ /* 0x004fda0003f46070 */
[----:B0---4-:R-:W-:Y:S05]  /*24c0*/  @P2 BRA `(.L_x_36) ;  /* 0x0000000000802947 */ /* 0x011fea0003800000 */
[----:B------:R-:W-:-:S13]  /*24d0*/  ISETP.NE.AND P2, PT, R32, RZ, PT ;  /* 0x000000ff2000720c */ /* 0x000fda0003f45270 */
[----:B------:R-:W-:Y:S05]  /*24e0*/  @!P2 BRA `(.L_x_37) ;  /* 0x00000000006ca947 */ /* 0x000fea0003800000 */
[----:B01-3--:R-:W2:Y:S01]  /*24f0*/  LDG.E.64 R14, desc[UR6][R20.64] ;  /* 0x00000006140e7981 */ /* 0x00bea2000c1e1b00 */
[----:B------:R-:W0:Y:S01]  /*2500*/  LDC.64 R12, c[0x0][0x380] ;  /* 0x0000e000ff0c7b82 */ /* 0x000e220000000a00 */
[----:B------:R-:W-:-:S04]  /*2510*/  IMAD R31, R32, R31, RZ ;  /* 0x0000001f201f7224 */ /* 0x000fc800078e02ff */
[----:B0-----:R-:W-:-:S06]  /*2520*/  IMAD.WIDE R12, R31, 0x8, R12 ;  /* 0x000000081f0c7825 */ /* 0x001fcc00078e020c */
[----:B------:R-:W3:Y:S01]  /*2530*/  LDG.E.64 R12, desc[UR6][R12.64] ;  /* 0x000000060c0c7981 */ /* 0x000ee2000c1e1b00 */
[----:B------:R-:W-:Y:S01]  /*2540*/  IMAD.MOV.U32 R22, RZ, RZ, 0x1 ;  /* 0x00000001ff167424 */ /* 0x000fe200078e00ff */
[----:B------:R-:W-:Y:S01]  /*2550*/  BSSY.RECONVERGENT B3, `(.L_x_38) ;  /* 0x0000010000037945 */ /* 0x000fe20003800200 */
[----:B--2---:R-:W0:Y:S04]  /*2560*/  MUFU.RCP64H R23, R15 ;  /* 0x0000000f00177308 */ /* 0x004e280000001800 */
[----:B0-----:R-:W-:-:S08]  /*2570*/  DFMA R16, -R14, R22, 1 ;  /* 0x3ff000000e10742b */ /* 0x001fd00000000116 */
[----:B------:R-:W-:Y:S01]  /*2580*/  DFMA R16, R16, R16, R16 ;  /* 0x000000101010722b */ /* 0x000fe20000000010 */
[----:B---3--:R-:W-:-:S07]  /*2590*/  FSETP.GEU.AND P3, PT, |R13|, 6.5827683646048100446e-37, PT ;  /* 0x036000000d00780b */ /* 0x008fce0003f6e200 */
[----:B------:R-:W-:-:S08]  /*25a0*/  DFMA R16, R22, R16, R22 ;  /* 0x000000101610722b */ /* 0x000fd00000000016 */
        /* <DEDUP_REMOVED lines=10> */
.L_x_39:
[----:B------:R-:W-:Y:S05]  /*2650*/  BSYNC.RECONVERGENT B3 ;  /* 0x0000000000037941 */ /* 0x000fea0003800200 */
.L_x_38:
[----:B------:R-:W0:Y:S02]  /*2660*/  LDC.64 R12, c[0x0][0x388] ;  /* 0x0000e200ff0c7b82 */ /* 0x000e240000000a00 */
[----:B0-----:R-:W-:-:S05]  /*2670*/  IMAD.WIDE R12, R31, 0x8, R12 ;  /* 0x000000081f0c7825 */ /* 0x001fca00078e020c */
[----:B------:R2:W-:Y:S01]  /*2680*/  STG.E.64 desc[UR6][R12.64], R16 ;  /* 0x000000100c007986 */ /* 0x0005e2000c101b06 */
[----:B------:R-:W-:Y:S05]  /*2690*/  BRA `(.L_x_36) ;  /* 0x00000000000c7947 */ /* 0x000fea0003800000 */
.L_x_37:
[----:B---3--:R-:W-:Y:S01]  /*26a0*/  MOV R12, 0x0 ;  /* 0x00000000000c7802 */ /* 0x008fe20000000f00 */
[----:B------:R-:W-:-:S05]  /*26b0*/  IMAD.MOV.U32 R13, RZ, RZ, 0x3ff00000 ;  /* 0x3ff00000ff0d7424 */ /* 0x000fca00078e00ff */
[----:B------:R4:W-:Y:S02]  /*26c0*/  STG.E.64 desc[UR6][R18.64], R12 ;  /* 0x0000000c12007986 */ /* 0x0009e4000c101b06 */
.L_x_36:
[----:B------:R-:W-:Y:S05]  /*26d0*/  BSYNC.RECONVERGENT B2 ;  /* 0x0000000000027941 */ /* 0x000fea0003800200 */
.L_x_35:
[----:B------:R-:W5:Y:S01]  /*26e0*/  LDC R31, c[0x0][0x398] ;  /* 0x0000e600ff1f7b82 */ /* 0x000f620000000800 */
[----:B------:R-:W-:Y:S01]  /*26f0*/  IADD3 R32, PT, PT, R32, R11, RZ ;  /* 0x0000000b20207210 */ /* 0x000fe20007ffe0ff */
[----:B------:R-:W-:Y:S03]  /*2700*/  BSSY.RECONVERGENT B2, `(.L_x_40) ;  /* 0x0000023000027945 */ /* 0x000fe60003800200 */
[----:B-----5:R-:W-:-:S13]  /*2710*/  ISETP.GE.U32.AND P2, PT, R32, R31, PT ;  /* 0x0000001f2000720c */ /* 0x020fda0003f46070 */
[----:B------:R-:W-:Y:S05]  /*2720*/  @P2 BRA `(.L_x_41) ;  /* 0x0000000000802947 */ /* 0x000fea0003800000 */
[----:B------:R-:W-:-:S13]  /*2730*/  ISETP.NE.AND P2, PT, R32, RZ, PT ;  /* 0x000000ff2000720c */ /* 0x000fda0003f45270 */
[----:B------:R-:W-:Y:S05]  /*2740*/  @!P2 BRA `(.L_x_42) ;  /* 0x00000000006ca947 */ /* 0x000fea0003800000 */
[----:B01-3--:R-:W3:Y:S01]  /*2750*/  LDG.E.64 R14, desc[UR6][R20.64] ;  /* 0x00000006140e7981 */ /* 0x00bee2000c1e1b00 */
[----:B--2-4-:R-:W0:Y:S01]  /*2760*/  LDC.64 R12, c[0x0][0x380] ;  /* 0x0000e000ff0c7b82 */ /* 0x014e220000000a00 */
[----:B------:R-:W-:-:S04]  /*2770*/  IMAD R31, R32, R31, RZ ;  /* 0x0000001f201f7224 */ /* 0x000fc800078e02ff */
[----:B0-----:R-:W-:-:S06]  /*2780*/  IMAD.WIDE R12, R31, 0x8, R12 ;  /* 0x000000081f0c7825 */ /* 0x001fcc00078e020c */
[----:B------:R-:W2:Y:S01]  /*2790*/  LDG.E.64 R12, desc[UR6][R12.64] ;  /* 0x000000060c0c7981 */ /* 0x000ea2000c1e1b00 */
[----:B------:R-:W-:Y:S01]  /*27a0*/  IMAD.MOV.U32 R22, RZ, RZ, 0x1 ;  /* 0x00000001ff167424 */ /* 0x000fe200078e00ff */
[----:B------:R-:W-:Y:S01]  /*27b0*/  BSSY.RECONVERGENT B3, `(.L_x_43) ;  /* 0x0000010000037945 */ /* 0x000fe20003800200 */
[----:B---3--:R-:W0:Y:S04]  /*27c0*/  MUFU.RCP64H R23, R15 ;  /* 0x0000000f00177308 */ /* 0x008e280000001800 */
[----:B0-----:R-:W-:-:S08]  /*27d0*/  DFMA R16, -R14, R22, 1 ;  /* 0x3ff000000e10742b */ /* 0x001fd00000000116 */
[----:B------:R-:W-:Y:S01]  /*27e0*/  DFMA R16, R16, R16, R16 ;  /* 0x000000101010722b */ /* 0x000fe20000000010 */
[----:B--2---:R-:W-:-:S07]  /*27f0*/  FSETP.GEU.AND P3, PT, |R13|, 6.5827683646048100446e-37, PT ;  /* 0x036000000d00780b */ /* 0x004fce0003f6e200 */
        /* <DEDUP_REMOVED lines=11> */
.L_x_44:
[----:B------:R-:W-:Y:S05]  /*28b0*/  BSYNC.RECONVERGENT B3 ;  /* 0x0000000000037941 */ /* 0x000fea0003800200 */
.L_x_43:
[----:B------:R-:W0:Y:S02]  /*28c0*/  LDC.64 R12, c[0x0][0x388] ;  /* 0x0000e200ff0c7b82 */ /* 0x000e240000000a00 */
[----:B0-----:R-:W-:-:S05]  /*28d0*/  IMAD.WIDE R12, R31, 0x8, R12 ;  /* 0x000000081f0c7825 */ /* 0x001fca00078e020c */
[----:B------:R0:W-:Y:S01]  /*28e0*/  STG.E.64 desc[UR6][R12.64], R16 ;  /* 0x000000100c007986 */ /* 0x0001e2000c101b06 */
[----:B------:R-:W-:Y:S05]  /*28f0*/  BRA `(.L_x_41) ;  /* 0x00000000000c7947 */ /* 0x000fea0003800000 */
.L_x_42:
[----:B--234-:R-:W-:Y:S01]  /*2900*/  MOV R12, 0x0 ;  /* 0x00000000000c7802 */ /* 0x01cfe20000000f00 */
[----:B------:R-:W-:-:S05]  /*2910*/  IMAD.MOV.U32 R13, RZ, RZ, 0x3ff00000 ;  /* 0x3ff00000ff0d7424 */ /* 0x000fca00078e00ff */
[----:B------:R2:W-:Y:S02]  /*2920*/  STG.E.64 desc[UR6][R18.64], R12 ;  /* 0x0000000c12007986 */ /* 0x0005e4000c101b06 */
.L_x_41:
[----:B------:R-:W-:Y:S05]  /*2930*/  BSYNC.RECONVERGENT B2 ;  /* 0x0000000000027941 */ /* 0x000fea0003800200 */
.L_x_40:
        /* <DEDUP_REMOVED lines=29> */
.L_x_49:
[----:B------:R-:W-:Y:S05]  /*2b10*/  BSYNC.RECONVERGENT B3 ;  /* 0x0000000000037941 */ /* 0x000fea0003800200 */
.L_x_48:
[----:B------:R-:W0:Y:S02]  /*2b20*/  LDC.64 R12, c[0x0][0x388] ;  /* 0x0000e200ff0c7b82 */ /* 0x000e240000000a00 */
[----:B0-----:R-:W-:-:S05]  /*2b30*/  IMAD.WIDE R12, R31, 0x8, R12 ;  /* 0x000000081f0c7825 */ /* 0x001fca00078e020c */
[----:B------:R0:W-:Y:S01]  /*2b40*/  STG.E.64 desc[UR6][R12.64], R16 ;  /* 0x000000100c007986 */ /* 0x0001e2000c101b06 */
[----:B------:R-:W-:Y:S05]  /*2b50*/  BRA `(.L_x_46) ;  /* 0x00000000000c7947 */ /* 0x000fea0003800000 */
.L_x_47:
[----:B0-234-:R-:W-:Y:S01]  /*2b60*/  MOV R12, 0x0 ;  /* 0x00000000000c7802 */ /* 0x01dfe20000000f00 */
[----:B------:R-:W-:-:S05]  /*2b70*/  IMAD.MOV.U32 R13, RZ, RZ, 0x3ff00000 ;  /* 0x3ff00000ff0d7424 */ /* 0x000fca00078e00ff */
[----:B------:R0:W-:Y:S02]  /*2b80*/  STG.E.64 desc[UR6][R18.64], R12 ;  /* 0x0000000c12007986 */ /* 0x0001e4000c101b06 */
.L_x_46:
[----:B------:R-:W-:Y:S05]  /*2b90*/  BSYNC.RECONVERGENT B2 ;  /* 0x0000000000027941 */ /* 0x000fea0003800200 */
.L_x_45:
        /* <DEDUP_REMOVED lines=29> */
.L_x_54:
[----:B------:R-:W-:Y:S05]  /*2d70*/  BSYNC.RECONVERGENT B3 ;  /* 0x0000000000037941 */ /* 0x000fea0003800200 */
.L_x_53:
[----:B------:R-:W0:Y:S02]  /*2d80*/  LDC.64 R12, c[0x0][0x388] ;  /* 0x0000e200ff0c7b82 */ /* 0x000e240000000a00 */
[----:B0-----:R-:W-:-:S05]  /*2d90*/  IMAD.WIDE R12, R31, 0x8, R12 ;  /* 0x000000081f0c7825 */ /* 0x001fca00078e020c */
[----:B------:R0:W-:Y:S01]  /*2da0*/  STG.E.64 desc[UR6][R12.64], R16 ;  /* 0x000000100c007986 */ /* 0x0001e2000c101b06 */
[----:B------:R-:W-:Y:S05]  /*2db0*/  BRA `(.L_x_51) ;  /* 0x00000000000c7947 */ /* 0x000fea0003800000 */
.L_x_52:
[----:B0-234-:R-:W-:Y:S01]  /*2dc0*/  MOV R12, 0x0 ;  /* 0x00000000000c7802 */ /* 0x01dfe20000000f00 */
[----:B------:R-:W-:-:S05]  /*2dd0*/  IMAD.MOV.U32 R13, RZ, RZ, 0x3ff00000 ;  /* 0x3ff00000ff0d7424 */ /* 0x000fca00078e00ff */
[----:B------:R0:W-:Y:S02]  /*2de0*/  STG.E.64 desc[UR6][R18.64], R12 ;  /* 0x0000000c12007986 */ /* 0x0001e4000c101b06 */
.L_x_51:
[----:B------:R-:W-:Y:S05]  /*2df0*/  BSYNC.RECONVERGENT B2 ;  /* 0x0000000000027941 */ /* 0x000fea0003800200 */
.L_x_50:
[----:B------:R-:W-:Y:S02]  /*2e00*/  IADD3 R30, PT, PT, R30, 0x4, RZ ;  /* 0x000000041e1e7810 */ /* 0x000fe40007ffe0ff */
[----:B------:R-:W-:-:S04]  /*2e10*/  LOP3.LUT R32, R9, 0x7ffffffc, RZ, 0xc0, !PT ;  /* 0x7ffffffc09207812 */ /* 0x000fc800078ec0ff */
[----:B------:R-:W-:-:S13]  /*2e20*/  ISETP.NE.AND P2, PT, R30, R32, PT ;  /* 0x000000201e00720c */ /* 0x000fda0003f45270 */
[----:B------:R-:W-:Y:S05]  /*2e30*/  @P2 BRA `(.L_x_55) ;  /* 0xfffffff400902947 */ /* 0x000fea000383ffff */
.L_x_34:
[----:B------:R-:W-:-:S13]  /*2e40*/  ISETP.NE.AND P2, PT, R2, RZ, PT ;  /* 0x000000ff0200720c */ /* 0x000fda0003f45270 */
[----:B------:R-:W-:Y:S05]  /*2e50*/  @!P2 BRA `(.L_x_23) ;  /* 0x0000000400e0a947 */ /* 0x000fea0003800000 */
[----:B012---:R-:W0:Y:S01]  /*2e60*/  LDC R17, c[0x0][0x398] ;  /* 0x0000e600ff117b82 */ /* 0x007e220000000800 */
[----:B------:R-:W-:Y:S01]  /*2e70*/  IMAD R32, R11, R32, R8 ;  /* 0x000000200b207224 */ /* 0x000fe200078e0208 */
[----:B------:R-:W-:Y:S04]  /*2e80*/  BSSY.RECONVERGENT B2, `(.L_x_56) ;  /* 0x0000023000027945 */ /* 0x000fe80003800200 */
[----:B0-----:R-:W-:-:S13]  /*2e90*/  ISETP.GE.U32.AND P2, PT, R32, R17, PT ;  /* 0x000000112000720c */ /* 0x001fda0003f46070 */
[----:B------:R-:W-:Y:S05]  /*2ea0*/  @P2 BRA `(.L_x_57) ;  /* 0x0000000000802947 */ /* 0x000fea0003800000 */
[----:B------:R-:W-:-:S13]  /*2eb0*/  ISETP.NE.AND P2, PT, R32, RZ, PT ;  /* 0x000000ff2000720c */ /* 0x000fda0003f45270 */
[----:B------:R-:W-:Y:S05]  /*2ec0*/  @!P2 BRA `(.L_x_58) ;  /* 0x00000000006ca947 */ /* 0x000fea0003800000 */
[----:B---3--:R-:W2:Y:S01]  /*2ed0*/  LDG.E.64 R14, desc[UR6][R20.64] ;  /* 0x00000006140e7981 */ /* 0x008ea2000c1e1b00 */
[----:B----4-:R-:W0:Y:S01]  /*2ee0*/  LDC.64 R12, c[0x0][0x380] ;  /* 0x0000e000ff0c7b82 */ /* 0x010e220000000a00 */
        /* <DEDUP_REMOVED lines=20> */
.L_x_60:
[----:B------:R-:W-:Y:S05]  /*3030*/  BSYNC.RECONVERGENT B3 ;  /* 0x0000000000037941 */ /* 0x000fea0003800200 */
.L_x_59:
[----:B------:R-:W0:Y:S02]  /*3040*/  LDC.64 R12, c[0x0][0x388] ;  /* 0x0000e200ff0c7b82 */ /* 0x000e240000000a00 */
[----:B0-----:R-:W-:-:S05]  /*3050*/  IMAD.WIDE R30, R30, 0x8, R12 ;  /* 0x000000081e1e7825 */ /* 0x001fca00078e020c */
[----:B------:R0:W-:Y:S01]  /*3060*/  STG.E.64 desc[UR6][R30.64], R16 ;  /* 0x000000101e007986 */ /* 0x0001e2000c101b06 */
[----:B------:R-:W-:Y:S05]  /*3070*/  BRA `(.L_x_57) ;  /* 0x00000000000c7947 */ /* 0x000fea0003800000 */
.L_x_58:
[----:B---34-:R-:W-:Y:S01]  /*3080*/  MOV R12, 0x0 ;  /* 0x00000000000c7802 */ /* 0x018fe20000000f00 */
[----:B------:R-:W-:-:S05]  /*3090*/  IMAD.MOV.U32 R13, RZ, RZ, 0x3ff00000 ;  /* 0x3ff00000ff0d7424 */ /* 0x000fca00078e00ff */
[----:B------:R1:W-:Y:S02]  /*30a0*/  STG.E.64 desc[UR6][R18.64], R12 ;  /* 0x0000000c12007986 */ /* 0x0003e4000c101b06 */
.L_x_57:
[----:B------:R-:W-:Y:S05]  /*30b0*/  BSYNC.RECONVERGENT B2 ;  /* 0x0000000000027941 */ /* 0x000fea0003800200 */
.L_x_56:
[----:B------:R-:W-:-:S13]  /*30c0*/  ISETP.NE.AND P2, PT, R2, 0x1, PT ;  /* 0x000000010200780c */ /* 0x000fda0003f45270 */
[----:B------:R-:W-:Y:S05]  /*30d0*/  @!P2 BRA `(.L_x_23) ;  /* 0x000000040040a947 */ /* 0x000fea0003800000 */
[----:B0-----:R-:W0:Y:S01]  /*30e0*/  LDC R31, c[0x0][0x398] ;  /* 0x0000e600ff1f7b82 */ /* 0x001e220000000800 */
[----:B------:R-:W-:Y:S01]  /*30f0*/  IADD3 R30, PT, PT, R32, R11, RZ ;  /* 0x0000000b201e7210 */ /* 0x000fe20007ffe0ff */
[----:B------:R-:W-:Y:S03]  /*3100*/  BSSY.RECONVERGENT B2, `(.L_x_61) ;  /* 0x0000023000027945 */ /* 0x000fe60003800200 */
[----:B0-----:R-:W-:-:S13]  /*3110*/  ISETP.GE.U32.AND P2, PT, R30, R31, PT ;  /* 0x0000001f1e00720c */ /* 0x001fda0003f46070 */
[----:B------:R-:W-:Y:S05]  /*3120*/  @P2 BRA `(.L_x_62) ;  /* 0x0000000000802947 */ /* 0x000fea0003800000 */
[----:B------:R-:W-:-:S13]  /*3130*/  ISETP.NE.AND P2, PT, R30, RZ, PT ;  /* 0x000000ff1e00720c */ /* 0x000fda0003f45270 */
[----:B------:R-:W-:Y:S05]  /*3140*/  @!P2 BRA `(.L_x_63) ;  /* 0x00000000006ca947 */ /* 0x000fea0003800000 */
[----:B---3--:R-:W2:Y:S01]  /*3150*/  LDG.E.64 R14, desc[UR6][R20.64] ;  /* 0x00000006140e7981 */ /* 0x008ea2000c1e1b00 */
[----:B-1--4-:R-:W0:Y:S01]  /*3160*/  LDC.64 R12, c[0x0][0x380] ;  /* 0x0000e000ff0c7b82 */ /* 0x012e220000000a00 */
        /* <DEDUP_REMOVED lines=20> */
.L_x_65:
[----:B------:R-:W-:Y:S05]  /*32b0*/  BSYNC.RECONVERGENT B3 ;  /* 0x0000000000037941 */ /* 0x000fea0003800200 */
.L_x_64:
[----:B------:R-:W0:Y:S02]  /*32c0*/  LDC.64 R12, c[0x0][0x388] ;  /* 0x0000e200ff0c7b82 */ /* 0x000e240000000a00 */
[----:B0-----:R-:W-:-:S05]  /*32d0*/  IMAD.WIDE R12, R31, 0x8, R12 ;  /* 0x000000081f0c7825 */ /* 0x001fca00078e020c */
[----:B------:R0:W-:Y:S01]  /*32e0*/  STG.E.64 desc[UR6][R12.64], R16 ;  /* 0x000000100c007986 */ /* 0x0001e2000c101b06 */
[----:B------:R-:W-:Y:S05]  /*32f0*/  BRA `(.L_x_62) ;  /* 0x00000000000c7947 */ /* 0x000fea0003800000 */
.L_x_63:
[----:B-1-34-:R-:W-:Y:S01]  /*3300*/  MOV R12, 0x0 ;  /* 0x00000000000c7802 */ /* 0x01afe20000000f00 */
[----:B------:R-:W-:-:S05]  /*3310*/  IMAD.MOV.U32 R13, RZ, RZ, 0x3ff00000 ;  /* 0x3ff00000ff0d7424 */ /* 0x000fca00078e00ff */
[----:B------:R2:W-:Y:S02]  /*3320*/  STG.E.64 desc[UR6][R18.64], R12 ;  /* 0x0000000c12007986 */ /* 0x0005e4000c101b06 */
.L_x_62:
[----:B------:R-:W-:Y:S05]  /*3330*/  BSYNC.RECONVERGENT B2 ;  /* 0x0000000000027941 */ /* 0x000fea0003800200 */
.L_x_61:
[----:B------:R-:W-:-:S13]  /*3340*/  ISETP.NE.AND P2, PT, R2, 0x2, PT ;  /* 0x000000020200780c */ /* 0x000fda0003f45270 */
[----:B------:R-:W-:Y:S05]  /*3350*/  @!P2 BRA `(.L_x_23) ;  /* 0x0000000000a0a947 */ /* 0x000fea0003800000 */
[----:B01234-:R-:W0:Y:S01]  /*3360*/  LDC R13, c[0x0][0x398] ;  /* 0x0000e600ff0d7b82 */ /* 0x01fe220000000800 */
[----:B------:R-:W-:-:S04]  /*3370*/  IADD3 R30, PT, PT, R30, R11, RZ ;  /* 0x0000000b1e1e7210 */ /* 0x000fc80007ffe0ff */
[----:B0-----:R-:W-:-:S13]  /*3380*/  ISETP.GE.U32.AND P2, PT, R30, R13, PT ;  /* 0x0000000d1e00720c */ /* 0x001fda0003f46070 */
[----:B------:R-:W-:Y:S05]  /*3390*/  @P2 BRA `(.L_x_23) ;  /* 0x0000000000902947 */ /* 0x000fea0003800000 */
[----:B------:R-:W-:-:S13]  /*33a0*/  ISETP.NE.AND P2, PT, R30, RZ, PT ;  /* 0x000000ff1e00720c */ /* 0x000fda0003f45270 */
[----:B------:R-:W-:Y:S05]  /*33b0*/  @!P2 BRA `(.L_x_66) ;  /* 0x00000000007ca947 */ /* 0x000fea0003800000 */
[----:B------:R-:W2:Y:S01]  /*33c0*/  LDG.E.64 R14, desc[UR6][R20.64] ;  /* 0x00000006140e7981 */ /* 0x000ea2000c1e1b00 */
        /* <DEDUP_REMOVED lines=19> */
[----:B------:R-:W-:Y:S01]  /*3500*/  MOV R12, R16 ;  /* 0x00000010000c7202 */ /* 0x000fe20000000f00 */
[----:B------:R-:W-:Y:S01]  /*3510*/  IMAD.MOV.U32 R13, RZ, RZ, R17 ;  /* 0x000000ffff0d7224 */ /* 0x000fe200078e0011 */
[----:B------:R-:W-:-:S07]  /*3520*/  MOV R10, 0x3540 ;  /* 0x00003540000a7802 */ /* 0x000fce0000000f00 */
[----:B------:R-:W-:Y:S05]  /*3530*/  CALL.REL.NOINC `($__internal_0_$__cuda_sm20_div_rn_f64_full) ;  /* 0x0000000800f07944 */ /* 0x000fea0003c00000 */
[----:B------:R-:W-:Y:S01]  /*3540*/  MOV R12, R16 ;  /* 0x00000010000c7202 */ /* 0x000fe20000000f00 */
[----:B------:R-:W-:-:S07]  /*3550*/  IMAD.MOV.U32 R13, RZ, RZ, R17 ;  /* 0x000000ffff0d7224 */ /* 0x000fce00078e0011 */
.L_x_68:
[----:B------:R-:W-:Y:S05]  /*3560*/  BSYNC.RECONVERGENT B2 ;  /* 0x0000000000027941 */ /* 0x000fea0003800200 */
.L_x_67:
[----:B------:R-:W0:Y:S02]  /*3570*/  LDC.64 R14, c[0x0][0x388] ;  /* 0x0000e200ff0e7b82 */ /* 0x000e240000000a00 */
[----:B0-----:R-:W-:-:S05]  /*3580*/  IMAD.WIDE R18, R18, 0x8, R14 ;  /* 0x0000000812127825 */ /* 0x001fca00078e020e */
[----:B------:R0:W-:Y:S01]  /*3590*/  STG.E.64 desc[UR6][R18.64], R12 ;  /* 0x0000000c12007986 */ /* 0x0001e2000c101b06 */
[----:B------:R-:W-:Y:S05]  /*35a0*/  BRA `(.L_x_23) ;  /* 0x00000000000c7947 */ /* 0x000fea0003800000 */
.L_x_66:
[----:B------:R-:W-:Y:S02]  /*35b0*/  HFMA2 R12, -RZ, RZ, 0, 0 ;  /* 0x00000000ff0c7431 */ /* 0x000fe400000001ff */
[----:B------:R-:W-:-:S05]  /*35c0*/  IMAD.MOV.U32 R13, RZ, RZ, 0x3ff00000 ;  /* 0x3ff00000ff0d7424 */ /* 0x000fca00078e00ff */
[----:B------:R0:W-:Y:S02]  /*35d0*/  STG.E.64 desc[UR6][R18.64], R12 ;  /* 0x0000000c12007986 */ /* 0x0001e4000c101b06 */
.L_x_23:
[----:B------:R-:W-:Y:S05]  /*35e0*/  BSYNC.RECONVERGENT B0 ;  /* 0x0000000000007941 */ /* 0x000fea0003800200 */
.L_x_22:
[----:B------:R-:W-:Y:S04]  /*35f0*/  BSSY.RECONVERGENT B0, `(.L_x_69) ;  /* 0x00000a8000007945 */ /* 0x000fe80003800200 */
[----:B------:R-:W-:Y:S05]  /*3600*/  @!P1 BRA `(.L_x_70) ;  /* 0x0000000800989947 */ /* 0x000fea0003800000 */
[----:B------:R-:W-:-:S13]  /*3610*/  ISETP.NE.AND P1, PT, R5, R6, PT ;  /* 0x000000060500720c */ /* 0x000fda0003f25270 */
[----:B012-4-:R-:W0:Y:S01]  /*3620*/  @!P1 LDC R17, c[0x0][0x398] ;  /* 0x0000e600ff119b82 */ /* 0x017e220000000800 */
[----:B---3--:R-:W-:Y:S01]  /*3630*/  @!P1 MOV R14, 0x0 ;  /* 0x00000000000e9802 */ /* 0x008fe20000000f00 */
[----:B------:R-:W-:-:S06]  /*3640*/  @!P1 IMAD.MOV.U32 R15, RZ, RZ, 0x3ff00000 ;  /* 0x3ff00000ff0f9424 */ /* 0x000fcc00078e00ff */
[----:B------:R-:W1:Y:S01]  /*3650*/  @!P1 LDC.64 R12, c[0x0][0x388] ;  /* 0x0000e200ff0c9b82 */ /* 0x000e620000000a00 */
[----:B0-----:R-:W-:-:S04]  /*3660*/  @!P1 IMAD R17, R6, R17, R6 ;  /* 0x0000001106119224 */ /* 0x001fc800078e0206 */
[----:B-1----:R-:W-:-:S05]  /*3670*/  @!P1 IMAD.WIDE.U32 R12, R17, 0x8, R12 ;  /* 0x00000008110c9825 */ /* 0x002fca00078e000c */
[----:B------:R0:W-:Y:S01]  /*3680*/  @!P1 STG.E.64 desc[UR6][R12.64], R14 ;  /* 0x0000000e0c009986 */ /* 0x0001e2000c101b06 */
[----:B------:R-:W-:Y:S05]  /*3690*/  @!P1 BRA `(.L_x_70) ;  /* 0x0000000800749947 */ /* 0x000fea0003800000 */
[----:B------:R-:W-:Y:S02]  /*36a0*/  ISETP.NE.AND P1, PT, R5, RZ, PT ;  /* 0x000000ff0500720c */ /* 0x000fe40003f25270 */
[----:B------:R-:W-:-:S11]  /*36b0*/  CS2R R22, SRZ ;  /* 0x0000000000167805 */ /* 0x000fd6000001ff00 */
[----:B------:R-:W-:Y:S05]  /*36c0*/  @!P1 BRA `(.L_x_71) ;  /* 0x0000000400dc9947 */ /* 0x000fea0003800000 */
[C---:B------:R-:W-:Y:S02]  /*36d0*/  IADD3 R10, PT, PT, R5.reuse, -0x1, RZ ;  /* 0xffffffff050a7810 */ /* 0x040fe40007ffe0ff */
[----:B------:R-:W-:Y:S02]  /*36e0*/  CS2R R22, SRZ ;  /* 0x0000000000167805 */ /* 0x000fe4000001ff00 */
[----:B------:R-:W-:Y:S02]  /*36f0*/  LOP3.LUT P2, RZ, R5, 0x7, RZ, 0xc0, !PT ;  /* 0x0000000705ff7812 */ /* 0x000fe4000784c0ff */
[----:B------:R-:W-:Y:S01]  /*3700*/  ISETP.GE.U32.AND P1, PT, R10, 0x7, PT ;  /* 0x000000070a00780c */ /* 0x000fe20003f26070 */
[----:B------:R-:W-:-:S12]  /*3710*/  IMAD.MOV.U32 R10, RZ, RZ, RZ ;  /* 0x000000ffff0a7224 */ /* 0x000fd800078e00ff */
[----:B------:R-:W-:Y:S05]  /*3720*/  @!P1 BRA `(.L_x_72) ;  /* 0x0000000000cc9947 */ /* 0x000fea0003800000 */
[----:B------:R-:W-:Y:S02]  /*3730*/  LOP3.LUT R10, R5, 0x7ffffff8, RZ, 0xc0, !PT ;  /* 0x7ffffff8050a7812 */ /* 0x000fe400078ec0ff */
[----:B------:R-:W-:Y:S01]  /*3740*/  CS2R R22, SRZ ;  /* 0x0000000000167805 */ /* 0x000fe2000001ff00 */
[----:B------:R-:W-:-:S06]  /*3750*/  UMOV UR4, URZ ;  /* 0x000000ff00047c82 */ /* 0x000fcc0008000000 */
.L_x_73:
[----:B------:R-:W1:Y:S08]  /*3760*/  LDC R30, c[0x0][0x398] ;  /* 0x0000e600ff1e7b82 */ /* 0x000e700000000800 */
[----:B0-----:R-:W0:Y:S08]  /*3770*/  LDC.64 R12, c[0x0][0x390] ;  /* 0x0000e400ff0c7b82 */ /* 0x001e300000000a00 */
[----:B------:R-:W2:Y:S01]  /*3780*/  LDC.64 R28, c[0x0][0x388] ;  /* 0x0000e200ff1c7b82 */ /* 0x000ea20000000a00 */
[----:B-1----:R-:W-:-:S02]  /*3790*/  IMAD R17, R30, UR4, R5 ;  /* 0x000000041e117c24 */ /* 0x002fc4000f8e0205 */
[----:B------:R-:W-:Y:S02]  /*37a0*/  IMAD R15, R6, R30, UR4 ;  /* 0x00000004060f7e24 */ /* 0x000fe4000f8e021e */
[----:B0-----:R-:W-:-:S06]  /*37b0*/  IMAD.WIDE.U32 R24, R17, 0x8, R12 ;  /* 0x0000000811187825 */ /* 0x001fcc00078e000c */
[----:B------:R-:W3:Y:S01]  /*37c0*/  LDG.E.64 R24, desc[UR6][R24.64] ;  /* 0x0000000618187981 */ /* 0x000ee2000c1e1b00 */
[----:B--2---:R-:W-:-:S05]  /*37d0*/  IMAD.WIDE R28, R15, 0x8, R28 ;  /* 0x000000080f1c7825 */ /* 0x004fca00078e021c */
[----:B------:R-:W3:Y:S01]  /*37e0*/  LDG.E.64 R26, desc[UR6][R28.64] ;  /* 0x000000061c1a7981 */ /* 0x000ee2000c1e1b00 */
[----:B------:R-:W-:-:S03]  /*37f0*/  IADD3 R15, PT, PT, R17, R30, RZ ;  /* 0x0000001e110f7210 */ /* 0x000fc60007ffe0ff */
[----:B------:R-:W2:Y:S02]  /*3800*/  LDG.E.64 R18, desc[UR6][R28.64+0x10] ;  /* 0x000010061c127981 */ /* 0x000ea4000c1e1b00 */
[----:B------:R-:W-:-:S04]  /*3810*/  IMAD.WIDE.U32 R16, R15, 0x8, R12 ;  /* 0x000000080f107825 */ /* 0x000fc800078e000c */
[----:B------:R-:W-:Y:S02]  /*3820*/  IMAD.IADD R31, R15, 0x1, R30 ;  /* 0x000000010f1f7824 */ /* 0x000fe400078e021e */
[----:B------:R-:W4:Y:S02]  /*3830*/  LDG.E.64 R14, desc[UR6][R28.64+0x8] ;  /* 0x000008061c0e7981 */ /* 0x000f24000c1e1b00 */
[C---:B------:R-:W-:Y:S02]  /*3840*/  IMAD.WIDE.U32 R20, R31.reuse, 0x8, R12 ;  /* 0x000000081f147825 */ /* 0x040fe400078e000c */
[----:B------:R-:W4:Y:S01]  /*3850*/  LDG.E.64 R16, desc[UR6][R16.64] ;  /* 0x0000000610107981 */ /* 0x000f22000c1e1b00 */
[----:B------:R-:W-:-:S03]  /*3860*/  IADD3 R31, PT, PT, R31, R30, RZ ;  /* 0x0000001e1f1f7210 */ /* 0x000fc60007ffe0ff */
[----:B------:R-:W2:Y:S01]  /*3870*/  LDG.E.64 R20, desc[UR6][R20.64] ;  /* 0x0000000614147981 */ /* 0x000ea2000c1e1b00 */
[----:B---3--:R-:W-:Y:S01]  /*3880*/  DFMA R22, R26, R24, R22 ;  /* 0x000000181a16722b */ /* 0x008fe20000000016 */
[C---:B------:R-:W-:Y:S02]  /*3890*/  IMAD.WIDE.U32 R26, R31.reuse, 0x8, R12 ;  /* 0x000000081f1a7825 */ /* 0x040fe400078e000c */
[----:B------:R-:W3:Y:S04]  /*38a0*/  LDG.E.64 R24, desc[UR6][R28.64+0x18] ;  /* 0x000018061c187981 */ /* 0x000ee8000c1e1b00 */
[----:B------:R-:W3:Y:S01]  /*38b0*/  LDG.E.64 R26, desc[UR6][R26.64] ;  /* 0x000000061a1a7981 */ /* 0x000ee2000c1e1b00 */
[----:B------:R-:W-:Y:S01]  /*38c0*/  IMAD.IADD R31, R31, 0x1, R30 ;  /* 0x000000011f1f7824 */ /* 0x000fe200078e021e */
[----:B----4-:R-:W-:-:S03]  /*38d0*/  DFMA R22, R14, R16, R22 ;  /* 0x000000100e16722b */ /* 0x010fc60000000016 */
[C-C-:B------:R-:W-:Y:S01]  /*38e0*/  IMAD.WIDE.U32 R14, R31.reuse, 0x8, R12.reuse ;  /* 0x000000081f0e7825 */ /* 0x140fe200078e000c */
[----:B------:R-:W-:Y:S01]  /*38f0*/  IADD3 R31, PT, PT, R31, R30, RZ ;  /* 0x0000001e1f1f7210 */ /* 0x000fe20007ffe0ff */
[----:B------:R-:W4:Y:S04]  /*3900*/  LDG.E.64 R16, desc[UR6][R28.64+0x20] ;  /* 0x000020061c107981 */ /* 0x000f28000c1e1b00 */
[----:B------:R-:W4:Y:S01]  /*3910*/  LDG.E.64 R14, desc[UR6][R14.64] ;  /* 0x000000060e0e7981 */ /* 0x000f22000c1e1b00 */
[----:B--2---:R-:W-:Y:S01]  /*3920*/  DFMA R22, R18, R20, R22 ;  /* 0x000000141216722b */ /* 0x004fe20000000016 */
[C---:B------:R-:W-:Y:S02]  /*3930*/  IMAD.WIDE.U32 R18, R31.reuse, 0x8, R12 ;  /* 0x000000081f127825 */ /* 0x040fe400078e000c */
[----:B------:R-:W2:Y:S02]  /*3940*/  LDG.E.64 R20, desc[UR6][R28.64+0x28] ;  /* 0x000028061c147981 */ /* 0x000ea4000c1e1b00 */
[----:B------:R-:W-:-:S02]  /*3950*/  IMAD.IADD R31, R31, 0x1, R30 ;  /* 0x000000011f1f7824 */ /* 0x000fc400078e021e */
[----:B------:R-:W2:Y:S01]  /*3960*/  LDG.E.64 R18, desc[UR6][R18.64] ;  /* 0x0000000612127981 */ /* 0x000ea2000c1e1b00 */
[----:B---3--:R-:W-:Y:S01]  /*3970*/  DFMA R22, R24, R26, R22 ;  /* 0x0000001a1816722b */ /* 0x008fe20000000016 */
[C-C-:B------:R-:W-:Y:S01]  /*3980*/  IMAD.WIDE.U32 R24, R31.reuse, 0x8, R12.reuse ;  /* 0x000000081f187825 */ /* 0x140fe200078e000c */
[----:B------:R-:W-:Y:S01]  /*3990*/  IADD3 R31, PT, PT, R31, R30, RZ ;  /* 0x0000001e1f1f7210 */ /* 0x000fe20007ffe0ff */
[----:B------:R-:W3:Y:S04]  /*39a0*/  LDG.E.64 R26, desc[UR6][R28.64+0x30] ;  /* 0x000030061c1a7981 */ /* 0x000ee8000c1e1b00 */
[----:B------:R-:W3:Y:S01]  /*39b0*/  LDG.E.64 R24, desc[UR6][R24.64] ;  /* 0x0000000618187981 */ /* 0x000ee2000c1e1b00 */
[----:B------:R-:W-:-:S03]  /*39c0*/  IMAD.WIDE.U32 R12, R31, 0x8, R12 ;  /* 0x000000081f0c7825 */ /* 0x000fc600078e000c */
[----:B------:R-:W5:Y:S04]  /*39d0*/  LDG.E.64 R30, desc[UR6][R28.64+0x38] ;  /* 0x000038061c1e7981 */ /* 0x000f68000c1e1b00 */
[----:B------:R-:W5:Y:S01]  /*39e0*/  LDG.E.64 R12, desc[UR6][R12.64] ;  /* 0x000000060c0c7981 */ /* 0x000f62000c1e1b00 */
[----:B----4-:R-:W-:Y:S01]  /*39f0*/  DFMA R14, R16, R14, R22 ;  /* 0x0000000e100e722b */ /* 0x010fe20000000016 */
[----:B------:R-:W-:-:S07]  /*3a00*/  UIADD3 UR4, UPT, UPT, UR4, 0x8, URZ ;  /* 0x0000000804047890 */ /* 0x000fce000fffe0ff */
[----:B--2---:R-:W-:Y:S01]  /*3a10*/  DFMA R14, R20, R18, R14 ;  /* 0x00000012140e722b */ /* 0x004fe2000000000e */
[----:B------:R-:W-:-:S07]  /*3a20*/  ISETP.NE.AND P1, PT, R10, UR4, PT ;  /* 0x000000040a007c0c */ /* 0x000fce000bf25270 */
[----:B---3--:R-:W-:-:S08]  /*3a30*/  DFMA R14, R26, R24, R14 ;  /* 0x000000181a0e722b */ /* 0x008fd0000000000e */
[----:B-----5:R-:W-:Y:S01]  /*3a40*/  DFMA R22, R30, R12, R14 ;  /* 0x0000000c1e16722b */ /* 0x020fe2000000000e */
[----:B------:R-:W-:Y:S10]  /*3a50*/  @P1 BRA `(.L_x_73) ;  /* 0xfffffffc00401947 */ /* 0x000ff4000383ffff */
.L_x_72:
[----:B------:R-:W-:Y:S05]  /*3a60*/  @!P2 BRA `(.L_x_71) ;  /* 0x0000000000f4a947 */ /* 0x000fea0003800000 */
[C---:B0-----:R-:W-:Y:S01]  /*3a70*/  VIADD R12, R0.reuse, 0xffffffff ;  /* 0xffffffff000c7836 */ /* 0x041fe20000000000 */
[----:B------:R-:W-:-:S04]  /*3a80*/  LOP3.LUT P2, RZ, R0, 0x3, RZ, 0xc0, !PT ;  /* 0x0000000300ff7812 */ /* 0x000fc8000784c0ff */
[----:B------:R-:W-:-:S13]  /*3a90*/  ISETP.GE.U32.AND P1, PT, R12, 0x3, PT ;  /* 0x000000030c00780c */ /* 0x000fda0003f26070 */
[----:B------:R-:W-:Y:S05]  /*3aa0*/  @!P1 BRA `(.L_x_74) ;  /* 0x0000000000689947 */ /* 0x000fea0003800000 */
[----:B------:R-:W0:Y:S01]  /*3ab0*/  LDC.64 R12, c[0x0][0x390] ;  /* 0x0000e400ff0c7b82 */ /* 0x000e220000000a00 */
[----:B------:R-:W1:Y:S07]  /*3ac0*/  LDCU UR4, c[0x0][0x398] ;  /* 0x00007300ff0477ac */ /* 0x000e6e0008000800 */
[----:B------:R-:W2:Y:S01]  /*3ad0*/  LDC.64 R28, c[0x0][0x388] ;  /* 0x0000e200ff1c7b82 */ /* 0x000ea20000000a00 */
[----:B-1----:R-:W-:Y:S02]  /*3ae0*/  IMAD R19, R10, UR4, R5 ;  /* 0x000000040a137c24 */ /* 0x002fe4000f8e0205 */
[----:B------:R-:W-:-:S02]  /*3af0*/  IMAD R15, R6, UR4, R10 ;  /* 0x00000004060f7c24 */ /* 0x000fc4000f8e020a */
[C---:B0-----:R-:W-:Y:S01]  /*3b00*/  IMAD.WIDE.U32 R16, R19.reuse, 0x8, R12 ;  /* 0x0000000813107825 */ /* 0x041fe200078e000c */
[----:B------:R-:W-:-:S05]  /*3b10*/  IADD3 R19, PT, PT, R19, UR4, RZ ;  /* 0x0000000413137c10 */ /* 0x000fca000fffe0ff */
[----:B------:R-:W3:Y:S01]  /*3b20*/  LDG.E.64 R16, desc[UR6][R16.64] ;  /* 0x0000000610107981 */ /* 0x000ee2000c1e1b00 */
[----:B--2---:R-:W-:-:S05]  /*3b30*/  IMAD.WIDE R28, R15, 0x8, R28 ;  /* 0x000000080f1c7825 */ /* 0x004fca00078e021c */
[----:B------:R-:W3:Y:S01]  /*3b40*/  LDG.E.64 R14, desc[UR6][R28.64] ;  /* 0x000000061c0e7981 */ /* 0x000ee2000c1e1b00 */
[----:B------:R-:W-:-:S04]  /*3b50*/  IMAD.WIDE.U32 R20, R19, 0x8, R12 ;  /* 0x0000000813147825 */ /* 0x000fc800078e000c */
[----:B------:R-:W-:Y:S02]  /*3b60*/  VIADD R25, R19, UR4 ;  /* 0x0000000413197c36 */ /* 0x000fe40008000000 */
[----:B------:R-:W2:Y:S02]  /*3b70*/  LDG.E.64 R18, desc[UR6][R28.64+0x8] ;  /* 0x000008061c127981 */ /* 0x000ea4000c1e1b00 */
[C---:B------:R-:W-:Y:S02]  /*3b80*/  IMAD.WIDE.U32 R26, R25.reuse, 0x8, R12 ;  /* 0x00000008191a7825 */ /* 0x040fe400078e000c */
[----:B------:R-:W2:Y:S01]  /*3b90*/  LDG.E.64 R20, desc[UR6][R20.64] ;  /* 0x0000000614147981 */ /* 0x000ea2000c1e1b00 */
[----:B------:R-:W-:-:S03]  /*3ba0*/  IADD3 R31, PT, PT, R25, UR4, RZ ;  /* 0x00000004191f7c10 */ /* 0x000fc6000fffe0ff */
[----:B------:R-:W4:Y:S02]  /*3bb0*/  LDG.E.64 R24, desc[UR6][R28.64+0x10] ;  /* 0x000010061c187981 */ /* 0x000f24000c1e1b00 */
[----:B------:R-:W-:Y:S02]  /*3bc0*/  IMAD.WIDE.U32 R12, R31, 0x8, R12 ;  /* 0x000000081f0c7825 */ /* 0x000fe400078e000c */
[----:B------:R-:W4:Y:S04]  /*3bd0*/  LDG.E.64 R26, desc[UR6][R26.64] ;  /* 0x000000061a1a7981 */ /* 0x000f28000c1e1b00 */
[----:B------:R-:W5:Y:S04]  /*3be0*/  LDG.E.64 R30, desc[UR6][R28.64+0x18] ;  /* 0x000018061c1e7981 */ /* 0x000f68000c1e1b00 */
[----:B------:R-:W5:Y:S01]  /*3bf0*/  LDG.E.64 R12, desc[UR6][R12.64] ;  /* 0x000000060c0c7981 */ /* 0x000f62000c1e1b00 */
[----:B------:R-:W-:Y:S01]  /*3c00*/  VIADD R10, R10, 0x4 ;  /* 0x000000040a0a7836 */ /* 0x000fe20000000000 */
[----:B---3--:R-:W-:-:S08]  /*3c10*/  DFMA R14, R14, R16, R22 ;  /* 0x000000100e0e722b */ /* 0x008fd00000000016 */
[----:B--2---:R-:W-:-:S08]  /*3c20*/  DFMA R14, R18, R20, R14 ;  /* 0x00000014120e722b */ /* 0x004fd0000000000e */
[----:B----4-:R-:W-:-:S08]  /*3c30*/  DFMA R14, R24, R26, R14 ;  /* 0x0000001a180e722b */ /* 0x010fd0000000000e */
[----:B-----5:R-:W-:-:S11]  /*3c40*/  DFMA R22, R30, R12, R14 ;  /* 0x0000000c1e16722b */ /* 0x020fd6000000000e */
.L_x_74:
[----:B------:R-:W-:Y:S05]  /*3c50*/  @!P2 BRA `(.L_x_71) ;  /* 0x000000000078a947 */ /* 0x000fea0003800000 */
[----:B------:R-:W-:-:S04]  /*3c60*/  LOP3.LUT R0, R4, 0x3, RZ, 0xc0, !PT ;  /* 0x0000000304007812 */ /* 0x000fc800078ec0ff */
[----:B------:R-:W-:Y:S02]  /*3c70*/  ISETP.NE.AND P1, PT, R0, 0x1, PT ;  /* 0x000000010000780c */ /* 0x000fe40003f25270 */
[----:B------:R-:W-:-:S04]  /*3c80*/  LOP3.LUT R0, R4, 0x1, RZ, 0xc0, !PT ;  /* 0x0000000104007812 */ /* 0x000fc800078ec0ff */
[----:B------:R-:W-:-:S07]  /*3c90*/  ISETP.NE.U32.AND P2, PT, R0, 0x1, PT ;  /* 0x000000010000780c */ /* 0x000fce0003f45070 */
[----:B------:R-:W0:Y:S08]  /*3ca0*/  @P1 LDC R17, c[0x0][0x398] ;  /* 0x0000e600ff111b82 */ /* 0x000e300000000800 */
[----:B------:R-:W1:Y:S08]  /*3cb0*/  @P1 LDC.64 R20, c[0x0][0x388] ;  /* 0x0000e200ff141b82 */ /* 0x000e700000000a00 */
[----:B------:R-:W2:Y:S08]  /*3cc0*/  @P1 LDC.64 R24, c[0x0][0x390] ;  /* 0x0000e400ff181b82 */ /* 0x000eb00000000a00 */
[----:B------:R-:W3:Y:S01]  /*3cd0*/  @!P2 LDC R31, c[0x0][0x398] ;  /* 0x0000e600ff1fab82 */ /* 0x000ee20000000800 */
[----:B0-----:R-:W-:-:S02]  /*3ce0*/  @P1 IMAD R15, R6, R17, R10 ;  /* 0x00000011060f1224 */ /* 0x001fc400078e020a */
[C---:B------:R-:W-:Y:S02]  /*3cf0*/  @P1 IMAD R0, R10.reuse, R17, R5 ;  /* 0x000000110a001224 */ /* 0x040fe400078e0205 */
[----:B------:R-:W-:-:S03]  /*3d00*/  @P1 VIADD R10, R10, 0x2 ;  /* 0x000000020a0a1836 */ /* 0x000fc60000000000 */
[----:B------:R-:W0:Y:S01]  /*3d10*/  @!P2 LDC.64 R18, c[0x0][0x388] ;  /* 0x0000e200ff12ab82 */ /* 0x000e220000000a00 */
[----:B-1----:R-:W-:Y:S01]  /*3d20*/  @P1 IMAD.WIDE R20, R15, 0x8, R20 ;  /* 0x000000080f141825 */ /* 0x002fe200078e0214 */
[----:B------:R-:W-:-:S04]  /*3d30*/  @P1 IADD3 R27, PT, PT, R0, R17, RZ ;  /* 0x00000011001b1210 */ /* 0x000fc80007ffe0ff */
[----:B------:R-:W4:Y:S02]  /*3d40*/  @P1 LDG.E.64 R16, desc[UR6][R20.64] ;  /* 0x0000000614101981 */ /* 0x000f24000c1e1b00 */
[----:B------:R-:W1:Y:S01]  /*3d50*/  @!P2 LDC.64 R12, c[0x0][0x390] ;  /* 0x0000e400ff0cab82 */ /* 0x000e620000000a00 */
[----:B--2---:R-:W-:-:S04]  /*3d60*/  @P1 IMAD.WIDE.U32 R14, R0, 0x8, R24 ;  /* 0x00000008000e1825 */ /* 0x004fc800078e0018 */
[----:B------:R-:W-:Y:S02]  /*3d70*/  @P1 IMAD.WIDE.U32 R26, R27, 0x8, R24 ;  /* 0x000000081b1a1825 */ /* 0x000fe400078e0018 */
[----:B------:R-:W4:Y:S02]  /*3d80*/  @P1 LDG.E.64 R14, desc[UR6][R14.64] ;  /* 0x000000060e0e1981 */ /* 0x000f24000c1e1b00 */
[-C--:B---3--:R-:W-:Y:S02]  /*3d90*/  @!P2 IMAD R29, R6, R31.reuse, R10 ;  /* 0x0000001f061da224 */ /* 0x088fe400078e020a */
[----:B------:R-:W-:Y:S01]  /*3da0*/  @!P2 IMAD R31, R10, R31, R5 ;  /* 0x0000001f0a1fa224 */ /* 0x000fe200078e0205 */
[----:B------:R-:W2:Y:S04]  /*3db0*/  @P1 LDG.E.64 R24, desc[UR6][R20.64+0x8] ;  /* 0x0000080614181981 */ /* 0x000ea8000c1e1b00 */
[----:B------:R-:W2:Y:S01]  /*3dc0*/  @P1 LDG.E.64 R26, desc[UR6][R26.64] ;  /* 0x000000061a1a1981 */ /* 0x000ea2000c1e1b00 */
[----:B0-----:R-:W-:-:S06]  /*3dd0*/  @!P2 IMAD.WIDE R18, R29, 0x8, R18 ;  /* 0x000000081d12a825 */ /* 0x001fcc00078e0212 */
[----:B------:R-:W3:Y:S01]  /*3de0*/  @!P2 LDG.E.64 R18, desc[UR6][R18.64] ;  /* 0x000000061212a981 */ /* 0x000ee2000c1e1b00 */
[----:B-1----:R-:W-:-:S06]  /*3df0*/  @!P2 IMAD.WIDE.U32 R12, R31, 0x8, R12 ;  /* 0x000000081f0ca825 */ /* 0x002fcc00078e000c */
[----:B------:R-:W3:Y:S01]  /*3e00*/  @!P2 LDG.E.64 R12, desc[UR6][R12.64] ;  /* 0x000000060c0ca981 */ /* 0x000ee2000c1e1b00 */
[----:B----4-:R-:W-:-:S08]  /*3e10*/  @P1 DFMA R16, R16, R14, R22 ;  /* 0x0000000e1010122b */ /* 0x010fd00000000016 */
[----:B--2---:R-:W-:-:S08]  /*3e20*/  @P1 DFMA R22, R24, R26, R16 ;  /* 0x0000001a1816122b */ /* 0x004fd00000000010 */
[----:B---3--:R-:W-:-:S11]  /*3e30*/  @!P2 DFMA R22, R18, R12, R22 ;  /* 0x0000000c1216a22b */ /* 0x008fd60000000016 */
.L_x_71:
[----:B------:R-:W1:Y:S08]  /*3e40*/  LDC R0, c[0x0][0x398] ;  /* 0x0000e600ff007b82 */ /* 0x000e700000000800 */
[----:B0-----:R-:W0:Y:S01]  /*3e50*/  LDC.64 R12, c[0x0][0x390] ;  /* 0x0000e400ff0c7b82 */ /* 0x001e220000000a00 */
[----:B-1----:R-:W-:-:S04]  /*3e60*/  IMAD R15, R5, R0, R5 ;  /* 0x00000000050f7224 */ /* 0x002fc800078e0205 */
[----:B0-----:R-:W-:-:S03]  /*3e70*/  IMAD.WIDE.U32 R14, R15, 0x8, R12 ;  /* 0x000000080f0e7825 */ /* 0x001fc600078e000c */
[----:B------:R-:W0:Y:S03]  /*3e80*/  LDC.64 R12, c[0x0][0x380] ;  /* 0x0000e000ff0c7b82 */ /* 0x000e260000000a00 */
[----:B------:R-:W2:Y:S01]  /*3e90*/  LDG.E.64 R14, desc[UR6][R14.64] ;  /* 0x000000060e0e7981 */ /* 0x000ea2000c1e1b00 */
[----:B------:R-:W-:-:S04]  /*3ea0*/  IMAD R0, R6, R0, R5 ;  /* 0x0000000006007224 */ /* 0x000fc800078e0205 */
[----:B0-----:R-:W-:-:S06]  /*3eb0*/  IMAD.WIDE R12, R0, 0x8, R12 ;  /* 0x00000008000c7825 */ /* 0x001fcc00078e020c */
        /* <DEDUP_REMOVED lines=17> */
[----:B------:R-:W-:Y:S01]  /*3fd0*/  IMAD.MOV.U32 R12, RZ, RZ, R22 ;  /* 0x000000ffff0c7224 */ /* 0x000fe200078e0016 */
[----:B------:R-:W-:Y:S02]  /*3fe0*/  MOV R13, R23 ;  /* 0x00000017000d7202 */ /* 0x000fe40000000f00 */
[----:B------:R-:W-:-:S07]  /*3ff0*/  MOV R10, 0x4010 ;  /* 0x00004010000a7802 */ /* 0x000fce0000000f00 */
[----:B------:R-:W-:Y:S05]  /*4000*/  CALL.REL.NOINC `($__internal_0_$__cuda_sm20_div_rn_f64_full) ;  /* 0x00000000003c7944 */ /* 0x000fea0003c00000 */
[----:B------:R-:W-:Y:S01]  /*4010*/  IMAD.MOV.U32 R12, RZ, RZ, R16 ;  /* 0x000000ffff0c7224 */ /* 0x000fe200078e0010 */
[----:B------:R-:W-:-:S07]  /*4020*/  MOV R13, R17 ;  /* 0x00000011000d7202 */ /* 0x000fce0000000f00 */
.L_x_76:
[----:B------:R-:W-:Y:S05]  /*4030*/  BSYNC.RECONVERGENT B2 ;  /* 0x0000000000027941 */ /* 0x000fea0003800200 */
.L_x_75:
[----:B------:R-:W0:Y:S02]  /*4040*/  LDC.64 R14, c[0x0][0x388] ;  /* 0x0000e200ff0e7b82 */ /* 0x000e240000000a00 */
[----:B0-----:R-:W-:-:S05]  /*4050*/  IMAD.WIDE R14, R0, 0x8, R14 ;  /* 0x00000008000e7825 */ /* 0x001fca00078e020e */
[----:B------:R0:W-:Y:S02]  /*4060*/  STG.E.64 desc[UR6][R14.64], R12 ;  /* 0x0000000c0e007986 */ /* 0x0001e4000c101b06 */
.L_x_70:
[----:B------:R-:W-:Y:S05]  /*4070*/  BSYNC.RECONVERGENT B0 ;  /* 0x0000000000007941 */ /* 0x000fea0003800200 */
.L_x_69:
[----:B------:R-:W5:Y:S01]  /*4080*/  LDCU UR4, c[0x0][0x398] ;  /* 0x00007300ff0477ac */ /* 0x000f620008000800 */
[----:B------:R-:W-:Y:S01]  /*4090*/  VIADD R5, R5, 0x1 ;  /* 0x0000000105057836 */ /* 0x000fe20000000000 */
[----:B------:R-:W-:Y:S01]  /*40a0*/  IADD3 R3, PT, PT, R3, 0x1, RZ ;  /* 0x0000000103037810 */ /* 0x000fe20007ffe0ff */
[----:B------:R-:W-:Y:S01]  /*40b0*/  VIADD R4, R4, 0x1 ;  /* 0x0000000104047836 */ /* 0x000fe20000000000 */
[----:B------:R-:W-:Y:S02]  /*40c0*/  BAR.SYNC.DEFER_BLOCKING 0x0 ;  /* 0x0000000000007b1d */ /* 0x000fe40000010000 */
[----:B-----5:R-:W-:-:S13]  /*40d0*/  ISETP.NE.AND P1, PT, R5, UR4, PT ;  /* 0x0000000405007c0c */ /* 0x020fda000bf25270 */
[----:B------:R-:W-:Y:S05]  /*40e0*/  @P1 BRA `(.L_x_77) ;  /* 0xffffffc000781947 */ /* 0x000fea000383ffff */
[----:B------:R-:W-:Y:S05]  /*40f0*/  EXIT ;  /* 0x000000000000794d */ /* 0x000fea0003800000 */
        .weak           $__internal_0_$__cuda_sm20_div_rn_f64_full
        .type           $__internal_0_$__cuda_sm20_div_rn_f64_full,@function
        .size           $__internal_0_$__cuda_sm20_div_rn_f64_full,(.L_x_84 - $__internal_0_$__cuda_sm20_div_rn_f64_full)
$__internal_0_$__cuda_sm20_div_rn_f64_full:
[C---:B------:R-:W-:Y:S01]  /*4100*/  FSETP.GEU.AND P2, PT, |R15|.reuse, 1.469367938527859385e-39, PT ;  /* 0x001000000f00780b */ /* 0x040fe20003f4e200 */
[----:B------:R-:W-:Y:S01]  /*4110*/  IMAD.MOV.U32 R34, RZ, RZ, 0x1 ;  /* 0x00000001ff227424 */ /* 0x000fe200078e00ff */
[----:B------:R-:W-:Y:S01]  /*4120*/  LOP3.LUT R16, R15, 0x800fffff, RZ, 0xc0, !PT ;  /* 0x800fffff0f107812 */ /* 0x000fe200078ec0ff */
[----:B------:R-:W-:Y:S01]  /*4130*/  BSSY.RECONVERGENT B1, `(.L_x_78) ;  /* 0x0000056000017945 */ /* 0x000fe20003800200 */
[C---:B------:R-:W-:Y:S02]  /*4140*/  FSETP.GEU.AND P5, PT, |R13|.reuse, 1.469367938527859385e-39, PT ;  /* 0x001000000d00780b */ /* 0x040fe40003fae200 */
[----:B------:R-:W-:Y:S02]  /*4150*/  LOP3.LUT R17, R16, 0x3ff00000, RZ, 0xfc, !PT ;  /* 0x3ff0000010117812 */ /* 0x000fe400078efcff */
[----:B------:R-:W-:Y:S02]  /*4160*/  MOV R16, R14 ;  /* 0x0000000e00107202 */ /* 0x000fe40000000f00 */
[----:B------:R-:W-:-:S02]  /*4170*/  LOP3.LUT R26, R13, 0x7ff00000, RZ, 0xc0, !PT ;  /* 0x7ff000000d1a7812 */ /* 0x000fc400078ec0ff */
[----:B------:R-:W-:Y:S01]  /*4180*/  MOV R25, 0x1ca00000 ;  /* 0x1ca0000000197802 */ /* 0x000fe20000000f00 */
[----:B------:R-:W-:Y:S01]  /*4190*/  @!P2 DMUL R16, R14, 8.98846567431157953865e+307 ;  /* 0x7fe000000e10a828 */ /* 0x000fe20000000000 */
[C---:B------:R-:W-:Y:S02]  /*41a0*/  LOP3.LUT R28, R15.reuse, 0x7ff00000, RZ, 0xc0, !PT ;  /* 0x7ff000000f1c7812 */ /* 0x040fe400078ec0ff */
[----:B------:R-:W-:Y:S01]  /*41b0*/  MOV R27, R26 ;  /* 0x0000001a001b7202 */ /* 0x000fe20000000f00 */
[----:B------:R-:W-:Y:S01]  /*41c0*/  @!P5 IMAD.MOV.U32 R24, RZ, RZ, RZ ;  /* 0x000000ffff18d224 */ /* 0x000fe200078e00ff */
[----:B------:R-:W-:Y:S01]  /*41d0*/  @!P5 LOP3.LUT R23, R15, 0x7ff00000, RZ, 0xc0, !PT ;  /* 0x7ff000000f17d812 */ /* 0x000fe200078ec0ff */
[----:B------:R-:W0:Y:S01]  /*41e0*/  MUFU.RCP64H R35, R17 ;  /* 0x0000001100237308 */ /* 0x000e220000001800 */
[C---:B------:R-:W-:Y:S02]  /*41f0*/  ISETP.GE.U32.AND P4, PT, R26.reuse, R28, PT ;  /* 0x0000001c1a00720c */ /* 0x040fe40003f86070 */
[----:B------:R-:W-:Y:S01]  /*4200*/  @!P5 ISETP.GE.U32.AND P6, PT, R26, R23, PT ;  /* 0x000000171a00d20c */ /* 0x000fe20003fc6070 */
[----:B------:R-:W-:Y:S01]  /*4210*/  IMAD.MOV.U32 R23, RZ, RZ, 0x1ca00000 ;  /* 0x1ca00000ff177424 */ /* 0x000fe200078e00ff */
[----:B------:R-:W-:-:S02]  /*4220*/  @!P2 LOP3.LUT R28, R17, 0x7ff00000, RZ, 0xc0, !PT ;  /* 0x7ff00000111ca812 */ /* 0x000fc400078ec0ff */
[----:B------:R-:W-:Y:S02]  /*4230*/  @!P5 SEL R25, R25, 0x63400000, !P6 ;  /* 0x634000001919d807 */ /* 0x000fe40007000000 */
[----:B------:R-:W-:Y:S02]  /*4240*/  SEL R23, R23, 0x63400000, !P4 ;  /* 0x6340000017177807 */ /* 0x000fe40006000000 */
[--C-:B------:R-:W-:Y:S02]  /*4250*/  @!P5 LOP3.LUT R22, R25, 0x80000000, R13.reuse, 0xf8, !PT ;  /* 0x800000001916d812 */ /* 0x100fe400078ef80d */
[----:B------:R-:W-:Y:S02]  /*4260*/  LOP3.LUT R23, R23, 0x800fffff, R13, 0xf8, !PT ;  /* 0x800fffff17177812 */ /* 0x000fe400078ef80d */
[----:B------:R-:W-:Y:S01]  /*4270*/  @!P5 LOP3.LUT R25, R22, 0x100000, RZ, 0xfc, !PT ;  /* 0x001000001619d812 */ /* 0x000fe200078efcff */
[----:B0-----:R-:W-:Y:S01]  /*4280*/  DFMA R36, R34, -R16, 1 ;  /* 0x3ff000002224742b */ /* 0x001fe20000000810 */
[----:B------:R-:W-:-:S06]  /*4290*/  MOV R22, R12 ;  /* 0x0000000c00167202 */ /* 0x000fcc0000000f00 */
[----:B------:R-:W-:Y:S02]  /*42a0*/  @!P5 DFMA R22, R22, 2, -R24 ;  /* 0x400000001616d82b */ /* 0x000fe40000000818 */
[----:B------:R-:W-:-:S08]  /*42b0*/  DFMA R36, R36, R36, R36 ;  /* 0x000000242424722b */ /* 0x000fd00000000024 */
[----:B------:R-:W-:Y:S01]  /*42c0*/  DFMA R34, R34, R36, R34 ;  /* 0x000000242222722b */ /* 0x000fe20000000022 */
[----:B------:R-:W-:-:S05]  /*42d0*/  @!P5 LOP3.LUT R27, R23, 0x7ff00000, RZ, 0xc0, !PT ;  /* 0x7ff00000171bd812 */ /* 0x000fca00078ec0ff */
[----:B------:R-:W-:Y:S02]  /*42e0*/  VIADD R29, R27, 0xffffffff ;  /* 0xffffffff1b1d7836 */ /* 0x000fe40000000000 */
[----:B------:R-:W-:-:S03]  /*42f0*/  DFMA R36, R34, -R16, 1 ;  /* 0x3ff000002224742b */ /* 0x000fc60000000810 */
[----:B------:R-:W-:Y:S02]  /*4300*/  ISETP.GT.U32.AND P2, PT, R29, 0x7feffffe, PT ;  /* 0x7feffffe1d00780c */ /* 0x000fe40003f44070 */
[----:B------:R-:W-:-:S03]  /*4310*/  IADD3 R29, PT, PT, R28, -0x1, RZ ;  /* 0xffffffff1c1d7810 */ /* 0x000fc60007ffe0ff */
[----:B------:R-:W-:Y:S01]  /*4320*/  DFMA R36, R34, R36, R34 ;  /* 0x000000242224722b */ /* 0x000fe20000000022 */
[----:B------:R-:W-:-:S07]  /*4330*/  ISETP.GT.U32.OR P2, PT, R29, 0x7feffffe, P2 ;  /* 0x7feffffe1d00780c */ /* 0x000fce0001744470 */
[----:B------:R-:W-:-:S08]  /*4340*/  DMUL R34, R36, R22 ;  /* 0x0000001624227228 */ /* 0x000fd00000000000 */
[----:B------:R-:W-:-:S08]  /*4350*/  DFMA R24, R34, -R16, R22 ;  /* 0x800000102218722b */ /* 0x000fd00000000016 */
[----:B------:R-:W-:Y:S01]  /*4360*/  DFMA R24, R36, R24, R34 ;  /* 0x000000182418722b */ /* 0x000fe20000000022 */
[----:B------:R-:W-:Y:S10]  /*4370*/  @P2 BRA `(.L_x_79) ;  /* 0x0000000000702947 */ /* 0x000ff40003800000 */
[----:B------:R-:W-:Y:S01]  /*4380*/  LOP3.LUT R13, R15, 0x7ff00000, RZ, 0xc0, !PT ;  /* 0x7ff000000f0d7812 */ /* 0x000fe200078ec0ff */
[----:B------:R-:W-:-:S03]  /*4390*/  IMAD.MOV.U32 R12, RZ, RZ, 0x1ca00000 ;  /* 0x1ca00000ff0c7424 */ /* 0x000fc600078e00ff */
[CC--:B------:R-:W-:Y:S02]  /*43a0*/  VIADDMNMX R27, R26.reuse, -R13.reuse, 0xb9600000, !PT ;  /* 0xb96000001a1b7446 */ /* 0x0c0fe4000780090d */
[----:B------:R-:W-:Y:S02]  /*43b0*/  ISETP.GE.U32.AND P2, PT, R26, R13, PT ;  /* 0x0000000d1a00720c */ /* 0x000fe40003f46070 */
[----:B------:R-:W-:Y:S02]  /*43c0*/  VIMNMX R27, PT, PT, R27, 0x46a00000, PT ;  /* 0x46a000001b1b7848 */ /* 0x000fe40003fe0100 */
[----:B------:R-:W-:Y:S02]  /*43d0*/  SEL R12, R12, 0x63400000, !P2 ;  /* 0x634000000c0c7807 */ /* 0x000fe40005000000 */
[----:B------:R-:W-:Y:S02]  /*43e0*/  MOV R26, RZ ;  /* 0x000000ff001a7202 */ /* 0x000fe40000000f00 */
[----:B------:R-:W-:-:S05]  /*43f0*/  IADD3 R12, PT, PT, -R12, R27, RZ ;  /* 0x0000001b0c0c7210 */ /* 0x000fca0007ffe1ff */
[----:B------:R-:W-:-:S06]  /*4400*/  VIADD R27, R12, 0x7fe00000 ;  /* 0x7fe000000c1b7836 */ /* 0x000fcc0000000000 */
[----:B------:R-:W-:-:S10]  /*4410*/  DMUL R34, R24, R26 ;  /* 0x0000001a18227228 */ /* 0x000fd40000000000 */
[----:B------:R-:W-:-:S13]  /*4420*/  FSETP.GTU.AND P2, PT, |R35|, 1.469367938527859385e-39, PT ;  /* 0x001000002300780b */ /* 0x000fda0003f4c200 */
[----:B------:R-:W-:Y:S05]  /*4430*/  @P2 BRA `(.L_x_80) ;  /* 0x0000000000942947 */ /* 0x000fea0003800000 */
[----:B------:R-:W-:Y:S01]  /*4440*/  DFMA R16, R24, -R16, R22 ;  /* 0x800000101810722b */ /* 0x000fe20000000016 */
[----:B------:R-:W-:-:S09]  /*4450*/  IMAD.MOV.U32 R26, RZ, RZ, RZ ;  /* 0x000000ffff1a7224 */ /* 0x000fd200078e00ff */
[C---:B------:R-:W-:Y:S02]  /*4460*/  FSETP.NEU.AND P2, PT, R17.reuse, RZ, PT ;  /* 0x000000ff1100720b */ /* 0x040fe40003f4d000 */
[----:B------:R-:W-:-:S04]  /*4470*/  LOP3.LUT R14, R17, 0x80000000, R15, 0x48, !PT ;  /* 0x80000000110e7812 */ /* 0x000fc800078e480f */
[----:B------:R-:W-:-:S07]  /*4480*/  LOP3.LUT R27, R14, R27, RZ, 0xfc, !PT ;  /* 0x0000001b0e1b7212 */ /* 0x000fce00078efcff */
[----:B------:R-:W-:Y:S05]  /*4490*/  @!P2 BRA `(.L_x_80) ;  /* 0x00000000007ca947 */ /* 0x000fea0003800000 */
[C---:B------:R-:W-:Y:S01]  /*44a0*/  IADD3 R17, PT, PT, -R12.reuse, RZ, RZ ;  /* 0x000000ff0c117210 */ /* 0x040fe20007ffe1ff */
[----:B------:R-:W-:Y:S01]  /*44b0*/  IMAD.MOV.U32 R16, RZ, RZ, RZ ;  /* 0x000000ffff107224 */ /* 0x000fe200078e00ff */
[----:B------:R-:W-:-:S05]  /*44c0*/  IADD3 R12, PT, PT, -R12, -0x43300000, RZ ;  /* 0xbcd000000c0c7810 */ /* 0x000fca0007ffe1ff */
[----:B------:R-:W-:Y:S02]  /*44d0*/  DFMA R16, R34, -R16, R24 ;  /* 0x800000102210722b */ /* 0x000fe40000000018 */
[----:B------:R-:W-:-:S08]  /*44e0*/  DMUL.RP R24, R24, R26 ;  /* 0x0000001a18187228 */ /* 0x000fd00000008000 */
[----:B------:R-:W-:Y:S02]  /*44f0*/  FSETP.NEU.AND P2, PT, |R17|, R12, PT ;  /* 0x0000000c1100720b */ /* 0x000fe40003f4d200 */
[----:B------:R-:W-:Y:S02]  /*4500*/  LOP3.LUT R13, R25, R14, RZ, 0x3c, !PT ;  /* 0x0000000e190d7212 */ /* 0x000fe400078e3cff */
[----:B------:R-:W-:Y:S02]  /*4510*/  FSEL R34, R24, R34, !P2 ;  /* 0x0000002218227208 */ /* 0x000fe40005000000 */
[----:B------:R-:W-:Y:S01]  /*4520*/  FSEL R35, R13, R35, !P2 ;  /* 0x000000230d237208 */ /* 0x000fe20005000000 */
[----:B------:R-:W-:Y:S06]  /*4530*/  BRA `(.L_x_80) ;  /* 0x0000000000547947 */ /* 0x000fec0003800000 */
.L_x_79:
[----:B------:R-:W-:-:S14]  /*4540*/  DSETP.NAN.AND P2, PT, R12, R12, PT ;  /* 0x0000000c0c00722a */ /* 0x000fdc0003f48000 */
[----:B------:R-:W-:Y:S05]  /*4550*/  @P2 BRA `(.L_x_81) ;  /* 0x0000000000442947 */ /* 0x000fea0003800000 */
[----:B------:R-:W-:-:S14]  /*4560*/  DSETP.NAN.AND P2, PT, R14, R14, PT ;  /* 0x0000000e0e00722a */ /* 0x000fdc0003f48000 */
[----:B------:R-:W-:Y:S05]  /*4570*/  @P2 BRA `(.L_x_82) ;  /* 0x0000000000302947 */ /* 0x000fea0003800000 */
[----:B------:R-:W-:Y:S01]  /*4580*/  ISETP.NE.AND P2, PT, R27, R28, PT ;  /* 0x0000001c1b00720c */ /* 0x000fe20003f45270 */
[----:B------:R-:W-:Y:S01]  /*4590*/  IMAD.MOV.U32 R35, RZ, RZ, -0x80000 ;  /* 0xfff80000ff237424 */ /* 0x000fe200078e00ff */
[----:B------:R-:W-:-:S11]  /*45a0*/  MOV R34, 0x0 ;  /* 0x0000000000227802 */ /* 0x000fd60000000f00 */
[----:B------:R-:W-:Y:S05]  /*45b0*/  @!P2 BRA `(.L_x_80) ;  /* 0x000000000034a947 */ /* 0x000fea0003800000 */
[----:B------:R-:W-:Y:S02]  /*45c0*/  ISETP.NE.AND P2, PT, R27, 0x7ff00000, PT ;  /* 0x7ff000001b00780c */ /* 0x000fe40003f45270 */
[----:B------:R-:W-:Y:S02]  /*45d0*/  LOP3.LUT R35, R13, 0x80000000, R15, 0x48, !PT ;  /* 0x800000000d237812 */ /* 0x000fe400078e480f */
[----:B------:R-:W-:-:S13]  /*45e0*/  ISETP.EQ.OR P2, PT, R28, RZ, !P2 ;  /* 0x000000ff1c00720c */ /* 0x000fda0005742670 */
[----:B------:R-:W-:Y:S02]  /*45f0*/  @P2 LOP3.LUT R12, R35, 0x7ff00000, RZ, 0xfc, !PT ;  /* 0x7ff00000230c2812 */ /* 0x000fe400078efcff */
[----:B------:R-:W-:Y:S01]  /*4600*/  @!P2 MOV R34, RZ ;  /* 0x000000ff0022a202 */ /* 0x000fe20000000f00 */
[----:B------:R-:W-:Y:S01]  /*4610*/  @P2 IMAD.MOV.U32 R34, RZ, RZ, RZ ;  /* 0x000000ffff222224 */ /* 0x000fe200078e00ff */
[----:B------:R-:W-:Y:S01]  /*4620*/  @P2 MOV R35, R12 ;  /* 0x0000000c00232202 */ /* 0x000fe20000000f00 */
[----:B------:R-:W-:Y:S06]  /*4630*/  BRA `(.L_x_80) ;  /* 0x0000000000147947 */ /* 0x000fec0003800000 */
.L_x_82:
[----:B------:R-:W-:Y:S01]  /*4640*/  LOP3.LUT R35, R15, 0x80000, RZ, 0xfc, !PT ;  /* 0x000800000f237812 */ /* 0x000fe200078efcff */
[----:B------:R-:W-:Y:S01]  /*4650*/  IMAD.MOV.U32 R34, RZ, RZ, R14 ;  /* 0x000000ffff227224 */ /* 0x000fe200078e000e */
[----:B------:R-:W-:Y:S06]  /*4660*/  BRA `(.L_x_80) ;  /* 0x0000000000087947 */ /* 0x000fec0003800000 */
.L_x_81:
[----:B------:R-:W-:Y:S02]  /*4670*/  LOP3.LUT R35, R13, 0x80000, RZ, 0xfc, !PT ;  /* 0x000800000d237812 */ /* 0x000fe400078efcff */
[----:B------:R-:W-:-:S07]  /*4680*/  MOV R34, R12 ;  /* 0x0000000c00227202 */ /* 0x000fce0000000f00 */
.L_x_80:
[----:B------:R-:W-:Y:S05]  /*4690*/  BSYNC.RECONVERGENT B1 ;  /* 0x0000000000017941 */ /* 0x000fea0003800200 */
.L_x_78:
[----:B------:R-:W-:Y:S02]  /*46a0*/  HFMA2 R13, -RZ, RZ, 0, 0 ;  /* 0x00000000ff0d7431 */ /* 0x000fe400000001ff */
[----:B------:R-:W-:Y:S01]  /*46b0*/  IMAD.MOV.U32 R12, RZ, RZ, R10 ;  /* 0x000000ffff0c7224 */ /* 0x000fe200078e000a */
[----:B------:R-:W-:Y:S01]  /*46c0*/  MOV R17, R35 ;  /* 0x0000002300117202 */ /* 0x000fe20000000f00 */
[----:B------:R-:W-:Y:S02]  /*46d0*/  IMAD.MOV.U32 R16, RZ, RZ, R34 ;  /* 0x000000ffff107224 */ /* 0x000fe400078e0022 */
[----:B------:R-:W-:Y:S05]  /*46e0*/  RET.REL.NODEC R12 `(_Z9lu_decompPdS_S_i) ;  /* 0xffffffb80c447950 */ /* 0x000fea0003c3ffff */
.L_x_83:
[----:B------:R-:W-:-:S00]  /*46f0*/  BRA `(.L_x_83) ;  /* 0xfffffffc00fc7947 */ /* 0x000fc0000383ffff */
[----:B------:R-:W-:-:S00]  /*4700*/  NOP ;  /* 0x0000000000007918 */ /* 0x000fc00000000000 */
[----:B------:R-:W-:-:S00]  /*4710*/  NOP ;  /* 0x0000000000007918 */ /* 0x000fc00000000000 */
[----:B------:R-:W-:-:S00]  /*4720*/  NOP ;  /* 0x0000000000007918 */ /* 0x000fc00000000000 */
[----:B------:R-:W-:-:S00]  /*4730*/  NOP ;  /* 0x0000000000007918 */ /* 0x000fc00000000000 */
[----:B------:R-:W-:-:S00]  /*4740*/  NOP ;  /* 0x0000000000007918 */ /* 0x000fc00000000000 */
[----:B------:R-:W-:-:S00]  /*4750*/  NOP ;  /* 0x0000000000007918 */ /* 0x000fc00000000000 */
[----:B------:R-:W-:-:S00]  /*4760*/  NOP ;  /* 0x0000000000007918 */ /* 0x000fc00000000000 */
[----:B------:R-:W-:-:S00]  /*4770*/  NOP ;  /* 0x0000000000007918 */ /* 0x000fc00000000000 */
.L_x_84:


//--------------------- .nv.shared.reserved.0     --------------------------
	.section	.nv.shared.reserved.0,"aw",@nobits
	.weak		__nv_reservedSMEM_offset_0_alias
	.size		__nv_reservedSMEM_offset_0_alias, 0, 64
	.other		__nv_reservedSMEM_offset_0_alias,@"STO_CUDA_RESERVED_SHARED STV_DEFAULT"
__nv_reservedSMEM_offset_0_alias:
	.zero		0
	.zero		64


//--------------------- .nv.constant0._Z9lu_decompPdS_S_i --------------------------
	.section	.nv.constant0._Z9lu_decompPdS_S_i,"a",@progbits
	.sectionflags	@""
	.align	4
.nv.constant0._Z9lu_decompPdS_S_i:
	.zero		924


//--------------------- SYMBOLS --------------------------

	.type		.nv.reservedSmem.offset0,@object
	.size		.nv.reservedSmem.offset0,0x4
